//
// Generated by NVIDIA NVVM Compiler
//
// Compiler Build ID: CL-36424714
// Cuda compilation tools, release 13.0, V13.0.88
// Based on NVVM 20.0.0
//

.version 9.0
.target sm_100
.address_size 64

	// .globl	_Z10INITIALIZEidPdS_S_S_
.func  (.param .b64 func_retval0) __internal_accurate_pow
(
	.param .b64 __internal_accurate_pow_param_0
)
;
.extern .shared .align 16 .b8 sm[];

.visible .entry _Z10INITIALIZEidPdS_S_S_(
	.param .u32 _Z10INITIALIZEidPdS_S_S__param_0,
	.param .f64 _Z10INITIALIZEidPdS_S_S__param_1,
	.param .u64 .ptr .align 1 _Z10INITIALIZEidPdS_S_S__param_2,
	.param .u64 .ptr .align 1 _Z10INITIALIZEidPdS_S_S__param_3,
	.param .u64 .ptr .align 1 _Z10INITIALIZEidPdS_S_S__param_4,
	.param .u64 .ptr .align 1 _Z10INITIALIZEidPdS_S_S__param_5
)
{
	.reg .pred 	%p<28>;
	.reg .b32 	%r<68>;
	.reg .b32 	%f<3>;
	.reg .b64 	%rd<35>;
	.reg .b64 	%fd<79>;

	ld.param.u32 	%r20, [_Z10INITIALIZEidPdS_S_S__param_0];
	ld.param.f64 	%fd17, [_Z10INITIALIZEidPdS_S_S__param_1];
	ld.param.u64 	%rd5, [_Z10INITIALIZEidPdS_S_S__param_2];
	cvta.to.global.u64 	%rd1, %rd5;
	mov.u32 	%r21, %tid.x;
	mov.u32 	%r1, %ctaid.x;
	mov.u32 	%r2, %ntid.x;
	mad.lo.s32 	%r3, %r1, %r2, %r21;
	mov.u32 	%r22, %tid.y;
	mov.u32 	%r4, %ctaid.y;
	mov.u32 	%r5, %ntid.y;
	mad.lo.s32 	%r6, %r4, %r5, %r22;
	mul.lo.s32 	%r7, %r6, %r20;
	add.s32 	%r8, %r7, %r3;
	mad.lo.s32 	%r9, %r2, %r22, %r21;
	cvt.rn.f64.s32 	%fd18, %r3;
	mul.f64 	%fd1, %fd17, %fd18;
	cvt.rn.f64.u32 	%fd19, %r6;
	mul.f64 	%fd2, %fd17, %fd19;
	sub.f64 	%fd3, %fd1, %fd2;
	fma.rn.f64 	%fd20, %fd3, 0d3FF71547652B82FE, 0d4338000000000000;
	{
	.reg .b32 %temp; 
	mov.b64 	{%r10, %temp}, %fd20;
	}
	mov.f64 	%fd21, 0dC338000000000000;
	add.rn.f64 	%fd22, %fd20, %fd21;
	fma.rn.f64 	%fd23, %fd22, 0dBFE62E42FEFA39EF, %fd3;
	fma.rn.f64 	%fd24, %fd22, 0dBC7ABC9E3B39803F, %fd23;
	fma.rn.f64 	%fd25, %fd24, 0d3E5ADE1569CE2BDF, 0d3E928AF3FCA213EA;
	fma.rn.f64 	%fd26, %fd25, %fd24, 0d3EC71DEE62401315;
	fma.rn.f64 	%fd27, %fd26, %fd24, 0d3EFA01997C89EB71;
	fma.rn.f64 	%fd28, %fd27, %fd24, 0d3F2A01A014761F65;
	fma.rn.f64 	%fd29, %fd28, %fd24, 0d3F56C16C1852B7AF;
	fma.rn.f64 	%fd30, %fd29, %fd24, 0d3F81111111122322;
	fma.rn.f64 	%fd31, %fd30, %fd24, 0d3FA55555555502A1;
	fma.rn.f64 	%fd32, %fd31, %fd24, 0d3FC5555555555511;
	fma.rn.f64 	%fd33, %fd32, %fd24, 0d3FE000000000000B;
	fma.rn.f64 	%fd34, %fd33, %fd24, 0d3FF0000000000000;
	fma.rn.f64 	%fd35, %fd34, %fd24, 0d3FF0000000000000;
	{
	.reg .b32 %temp; 
	mov.b64 	{%r11, %temp}, %fd35;
	}
	{
	.reg .b32 %temp; 
	mov.b64 	{%temp, %r12}, %fd35;
	}
	shl.b32 	%r23, %r10, 20;
	add.s32 	%r24, %r23, %r12;
	mov.b64 	%fd76, {%r11, %r24};
	{
	.reg .b32 %temp; 
	mov.b64 	{%temp, %r25}, %fd3;
	}
	mov.b32 	%f2, %r25;
	abs.f32 	%f1, %f2;
	setp.lt.f32 	%p1, %f1, 0f4086232B;
	@%p1 bra 	$L__BB0_3;
	setp.lt.f64 	%p2, %fd3, 0d0000000000000000;
	add.f64 	%fd36, %fd3, 0d7FF0000000000000;
	selp.f64 	%fd76, 0d0000000000000000, %fd36, %p2;
	setp.geu.f32 	%p3, %f1, 0f40874800;
	@%p3 bra 	$L__BB0_3;
	shr.u32 	%r26, %r10, 31;
	add.s32 	%r27, %r10, %r26;
	shr.s32 	%r28, %r27, 1;
	shl.b32 	%r29, %r28, 20;
	add.s32 	%r30, %r12, %r29;
	mov.b64 	%fd37, {%r11, %r30};
	sub.s32 	%r31, %r10, %r28;
	shl.b32 	%r32, %r31, 20;
	add.s32 	%r33, %r32, 1072693248;
	mov.b32 	%r34, 0;
	mov.b64 	%fd38, {%r34, %r33};
	mul.f64 	%fd76, %fd38, %fd37;
$L__BB0_3:
	ld.param.u64 	%rd33, [_Z10INITIALIZEidPdS_S_S__param_4];
	mov.f64 	%fd39, 0d3FF0000000000000;
	sub.f64 	%fd40, %fd39, %fd2;
	sub.f64 	%fd41, %fd39, %fd1;
	mul.f64 	%fd42, %fd1, %fd41;
	mul.f64 	%fd43, %fd2, %fd42;
	mul.f64 	%fd44, %fd40, %fd43;
	mul.f64 	%fd8, %fd44, %fd76;
	cvta.to.global.u64 	%rd6, %rd33;
	mul.wide.s32 	%rd7, %r8, 8;
	add.s64 	%rd8, %rd6, %rd7;
	st.global.f64 	[%rd8], %fd8;
	setp.eq.s32 	%p4, %r3, 0;
	add.s32 	%r35, %r20, -1;
	setp.eq.s32 	%p5, %r3, %r35;
	or.pred  	%p6, %p4, %p5;
	setp.eq.s32 	%p7, %r6, 0;
	or.pred  	%p8, %p7, %p6;
	setp.eq.s32 	%p9, %r6, %r35;
	shl.b32 	%r36, %r9, 3;
	mov.u32 	%r37, sm;
	add.s32 	%r13, %r37, %r36;
	or.pred  	%p10, %p8, %p9;
	@%p10 bra 	$L__BB0_12;
	ld.param.u64 	%rd32, [_Z10INITIALIZEidPdS_S_S__param_3];
	add.s32 	%r38, %r7, %r20;
	shl.b32 	%r39, %r20, 1;
	sub.s32 	%r40, %r38, %r39;
	add.s32 	%r41, %r40, %r3;
	cvta.to.global.u64 	%rd14, %rd32;
	mul.wide.s32 	%rd15, %r8, 8;
	add.s64 	%rd16, %rd14, %rd15;
	mov.b64 	%rd17, 0;
	st.global.u64 	[%rd16], %rd17;
	add.f64 	%fd45, %fd1, %fd1;
	add.f64 	%fd46, %fd2, 0dBFF0000000000000;
	mul.f64 	%fd47, %fd45, %fd46;
	sub.f64 	%fd48, %fd2, %fd45;
	fma.rn.f64 	%fd49, %fd1, %fd2, %fd48;
	add.f64 	%fd50, %fd49, 0d4000000000000000;
	mul.f64 	%fd51, %fd47, %fd50;
	mul.f64 	%fd52, %fd51, %fd76;
	mul.f64 	%fd53, %fd17, %fd52;
	mul.f64 	%fd54, %fd17, %fd53;
	add.s64 	%rd18, %rd1, %rd15;
	st.global.f64 	[%rd18], %fd54;
	cvt.s64.s32 	%rd19, %r7;
	cvt.s64.s32 	%rd20, %r3;
	add.s64 	%rd21, %rd20, %rd19;
	shl.b64 	%rd22, %rd21, 3;
	add.s64 	%rd23, %rd14, %rd22;
	ld.global.f64 	%fd55, [%rd23+-8];
	ld.global.f64 	%fd56, [%rd23+8];
	add.f64 	%fd57, %fd55, %fd56;
	mul.wide.s32 	%rd24, %r20, 8;
	add.s64 	%rd25, %rd16, %rd24;
	ld.global.f64 	%fd58, [%rd25];
	add.f64 	%fd59, %fd57, %fd58;
	mul.wide.s32 	%rd26, %r41, 8;
	add.s64 	%rd27, %rd14, %rd26;
	ld.global.f64 	%fd60, [%rd27];
	add.f64 	%fd61, %fd59, %fd60;
	ld.global.f64 	%fd62, [%rd16];
	fma.rn.f64 	%fd63, %fd62, 0dC010000000000000, %fd61;
	sub.f64 	%fd9, %fd63, %fd54;
	{
	.reg .b32 %temp; 
	mov.b64 	{%temp, %r14}, %fd9;
	}
	mov.f64 	%fd64, 0d4000000000000000;
	{
	.reg .b32 %temp; 
	mov.b64 	{%temp, %r42}, %fd64;
	}
	and.b32  	%r16, %r42, 2146435072;
	setp.eq.s32 	%p11, %r16, 1062207488;
	abs.f64 	%fd10, %fd9;
	{ // callseq 0, 0
	.param .b64 param0;
	st.param.f64 	[param0], %fd10;
	.param .b64 retval0;
	call.uni (retval0), 
	__internal_accurate_pow, 
	(
	param0
	);
	ld.param.f64 	%fd65, [retval0];
	} // callseq 0
	setp.lt.s32 	%p12, %r14, 0;
	neg.f64 	%fd67, %fd65;
	selp.f64 	%fd68, %fd67, %fd65, %p11;
	selp.f64 	%fd78, %fd68, %fd65, %p12;
	setp.neu.f64 	%p13, %fd9, 0d0000000000000000;
	@%p13 bra 	$L__BB0_6;
	setp.eq.s32 	%p14, %r16, 1062207488;
	selp.b32 	%r43, %r14, 0, %p14;
	setp.lt.s32 	%p15, %r42, 0;
	or.b32  	%r44, %r43, 2146435072;
	selp.b32 	%r45, %r44, %r43, %p15;
	mov.b32 	%r46, 0;
	mov.b64 	%fd78, {%r46, %r45};
$L__BB0_6:
	add.f64 	%fd69, %fd9, 0d4000000000000000;
	{
	.reg .b32 %temp; 
	mov.b64 	{%temp, %r47}, %fd69;
	}
	and.b32  	%r48, %r47, 2146435072;
	setp.ne.s32 	%p16, %r48, 2146435072;
	@%p16 bra 	$L__BB0_11;
	setp.num.f64 	%p17, %fd9, %fd9;
	@%p17 bra 	$L__BB0_9;
	mov.f64 	%fd70, 0d4000000000000000;
	add.rn.f64 	%fd78, %fd9, %fd70;
	bra.uni 	$L__BB0_11;
$L__BB0_9:
	setp.neu.f64 	%p18, %fd10, 0d7FF0000000000000;
	@%p18 bra 	$L__BB0_11;
	setp.lt.s32 	%p19, %r14, 0;
	setp.eq.s32 	%p20, %r16, 1062207488;
	setp.lt.s32 	%p21, %r42, 0;
	selp.b32 	%r50, 0, 2146435072, %p21;
	and.b32  	%r51, %r42, 2147483647;
	setp.ne.s32 	%p22, %r51, 1071644672;
	or.b32  	%r52, %r50, -2147483648;
	selp.b32 	%r53, %r52, %r50, %p22;
	selp.b32 	%r54, %r53, %r50, %p20;
	selp.b32 	%r55, %r54, %r50, %p19;
	mov.b32 	%r56, 0;
	mov.b64 	%fd78, {%r56, %r55};
$L__BB0_11:
	setp.eq.f64 	%p23, %fd9, 0d3FF0000000000000;
	selp.f64 	%fd71, 0d3FF0000000000000, %fd78, %p23;
	mov.u32 	%r58, sm;
	add.s32 	%r59, %r58, %r36;
	st.shared.f64 	[%r59], %fd71;
	bra.uni 	$L__BB0_13;
$L__BB0_12:
	ld.param.u64 	%rd31, [_Z10INITIALIZEidPdS_S_S__param_3];
	cvta.to.global.u64 	%rd9, %rd31;
	add.s64 	%rd11, %rd9, %rd7;
	st.global.f64 	[%rd11], %fd8;
	add.s64 	%rd12, %rd1, %rd7;
	mov.b64 	%rd13, 0;
	st.global.u64 	[%rd12], %rd13;
	st.shared.u64 	[%r13], %rd13;
$L__BB0_13:
	bar.sync 	0;
	mul.lo.s32 	%r67, %r2, %r5;
	setp.lt.u32 	%p24, %r67, 2;
	@%p24 bra 	$L__BB0_17;
$L__BB0_14:
	shr.u32 	%r19, %r67, 1;
	setp.ge.u32 	%p25, %r9, %r19;
	@%p25 bra 	$L__BB0_16;
	shl.b32 	%r60, %r19, 3;
	mov.u32 	%r62, sm;
	add.s32 	%r63, %r62, %r36;
	add.s32 	%r64, %r63, %r60;
	ld.shared.f64 	%fd72, [%r64];
	ld.shared.f64 	%fd73, [%r63];
	add.f64 	%fd74, %fd72, %fd73;
	st.shared.f64 	[%r63], %fd74;
$L__BB0_16:
	bar.sync 	0;
	setp.gt.u32 	%p26, %r67, 3;
	mov.u32 	%r67, %r19;
	@%p26 bra 	$L__BB0_14;
$L__BB0_17:
	setp.ne.s32 	%p27, %r9, 0;
	@%p27 bra 	$L__BB0_19;
	ld.param.u64 	%rd34, [_Z10INITIALIZEidPdS_S_S__param_5];
	ld.shared.f64 	%fd75, [sm];
	mov.u32 	%r65, %nctaid.x;
	mad.lo.s32 	%r66, %r4, %r65, %r1;
	cvta.to.global.u64 	%rd28, %rd34;
	mul.wide.u32 	%rd29, %r66, 8;
	add.s64 	%rd30, %rd28, %rd29;
	st.global.f64 	[%rd30], %fd75;
$L__BB0_19:
	ret;

}
	// .globl	_Z9LAPLACIANiddPdS_
.visible .entry _Z9LAPLACIANiddPdS_(
	.param .u32 _Z9LAPLACIANiddPdS__param_0,
	.param .f64 _Z9LAPLACIANiddPdS__param_1,
	.param .f64 _Z9LAPLACIANiddPdS__param_2,
	.param .u64 .ptr .align 1 _Z9LAPLACIANiddPdS__param_3,
	.param .u64 .ptr .align 1 _Z9LAPLACIANiddPdS__param_4
)
{
	.reg .pred 	%p<21>;
	.reg .b32 	%r<39>;
	.reg .b64 	%rd<21>;
	.reg .b64 	%fd<33>;

	ld.param.u32 	%r8, [_Z9LAPLACIANiddPdS__param_0];
	ld.param.f64 	%fd10, [_Z9LAPLACIANiddPdS__param_1];
	ld.param.f64 	%fd11, [_Z9LAPLACIANiddPdS__param_2];
	ld.param.u64 	%rd3, [_Z9LAPLACIANiddPdS__param_3];
	ld.param.u64 	%rd4, [_Z9LAPLACIANiddPdS__param_4];
	cvta.to.global.u64 	%rd1, %rd4;
	mov.u32 	%r9, %tid.x;
	mov.u32 	%r10, %ntid.x;
	mov.u32 	%r11, %ctaid.x;
	mad.lo.s32 	%r12, %r10, %r11, %r9;
	mov.u32 	%r13, %tid.y;
	mov.u32 	%r14, %ntid.y;
	mov.u32 	%r15, %ctaid.y;
	mad.lo.s32 	%r16, %r14, %r15, %r13;
	mul.lo.s32 	%r2, %r8, %r16;
	add.s32 	%r3, %r2, %r12;
	setp.eq.s32 	%p1, %r12, 0;
	add.s32 	%r18, %r8, -1;
	setp.eq.s32 	%p2, %r12, %r18;
	or.pred  	%p3, %p1, %p2;
	setp.eq.s32 	%p4, %r16, 0;
	or.pred  	%p5, %p4, %p3;
	setp.eq.s32 	%p6, %r16, %r18;
	or.pred  	%p7, %p5, %p6;
	@%p7 bra 	$L__BB1_9;
	cvta.to.global.u64 	%rd8, %rd3;
	add.s32 	%r19, %r2, %r8;
	add.s32 	%r20, %r3, %r8;
	shl.b32 	%r21, %r8, 1;
	sub.s32 	%r22, %r19, %r21;
	add.s32 	%r23, %r22, %r12;
	cvt.s64.s32 	%rd9, %r2;
	cvt.s64.s32 	%rd10, %r12;
	add.s64 	%rd11, %rd10, %rd9;
	shl.b64 	%rd12, %rd11, 3;
	add.s64 	%rd13, %rd8, %rd12;
	ld.global.f64 	%fd12, [%rd13+-8];
	ld.global.f64 	%fd13, [%rd13+8];
	add.f64 	%fd14, %fd12, %fd13;
	mul.wide.s32 	%rd14, %r20, 8;
	add.s64 	%rd15, %rd8, %rd14;
	ld.global.f64 	%fd15, [%rd15];
	add.f64 	%fd16, %fd14, %fd15;
	mul.wide.s32 	%rd16, %r23, 8;
	add.s64 	%rd2, %rd8, %rd16;
	ld.global.f64 	%fd17, [%rd2];
	add.f64 	%fd1, %fd16, %fd17;
	mul.f64 	%fd2, %fd10, %fd11;
	{
	.reg .b32 %temp; 
	mov.b64 	{%temp, %r4}, %fd2;
	}
	mov.f64 	%fd18, 0d4000000000000000;
	{
	.reg .b32 %temp; 
	mov.b64 	{%temp, %r24}, %fd18;
	}
	and.b32  	%r6, %r24, 2146435072;
	setp.eq.s32 	%p8, %r6, 1062207488;
	abs.f64 	%fd3, %fd2;
	{ // callseq 1, 0
	.param .b64 param0;
	st.param.f64 	[param0], %fd3;
	.param .b64 retval0;
	call.uni (retval0), 
	__internal_accurate_pow, 
	(
	param0
	);
	ld.param.f64 	%fd19, [retval0];
	} // callseq 1
	setp.lt.s32 	%p9, %r4, 0;
	neg.f64 	%fd21, %fd19;
	selp.f64 	%fd22, %fd21, %fd19, %p8;
	selp.f64 	%fd32, %fd22, %fd19, %p9;
	setp.neu.f64 	%p10, %fd2, 0d0000000000000000;
	@%p10 bra 	$L__BB1_3;
	setp.eq.s32 	%p11, %r6, 1062207488;
	selp.b32 	%r25, %r4, 0, %p11;
	setp.lt.s32 	%p12, %r24, 0;
	or.b32  	%r26, %r25, 2146435072;
	selp.b32 	%r27, %r26, %r25, %p12;
	mov.b32 	%r28, 0;
	mov.b64 	%fd32, {%r28, %r27};
$L__BB1_3:
	add.f64 	%fd23, %fd2, 0d4000000000000000;
	{
	.reg .b32 %temp; 
	mov.b64 	{%temp, %r29}, %fd23;
	}
	and.b32  	%r30, %r29, 2146435072;
	setp.ne.s32 	%p13, %r30, 2146435072;
	@%p13 bra 	$L__BB1_8;
	setp.num.f64 	%p14, %fd2, %fd2;
	@%p14 bra 	$L__BB1_6;
	mov.f64 	%fd24, 0d4000000000000000;
	add.rn.f64 	%fd32, %fd2, %fd24;
	bra.uni 	$L__BB1_8;
$L__BB1_6:
	setp.neu.f64 	%p15, %fd3, 0d7FF0000000000000;
	@%p15 bra 	$L__BB1_8;
	setp.lt.s32 	%p16, %r4, 0;
	setp.eq.s32 	%p17, %r6, 1062207488;
	setp.lt.s32 	%p18, %r24, 0;
	selp.b32 	%r32, 0, 2146435072, %p18;
	and.b32  	%r33, %r24, 2147483647;
	setp.ne.s32 	%p19, %r33, 1071644672;
	or.b32  	%r34, %r32, -2147483648;
	selp.b32 	%r35, %r34, %r32, %p19;
	selp.b32 	%r36, %r35, %r32, %p17;
	selp.b32 	%r37, %r36, %r32, %p16;
	mov.b32 	%r38, 0;
	mov.b64 	%fd32, {%r38, %r37};
$L__BB1_8:
	setp.eq.f64 	%p20, %fd2, 0d3FF0000000000000;
	mov.f64 	%fd25, 0d4010000000000000;
	sub.f64 	%fd26, %fd25, %fd32;
	selp.f64 	%fd27, 0d4008000000000000, %fd26, %p20;
	mul.wide.s32 	%rd17, %r8, 8;
	add.s64 	%rd18, %rd2, %rd17;
	ld.global.f64 	%fd28, [%rd18];
	mul.f64 	%fd29, %fd28, %fd27;
	sub.f64 	%fd30, %fd1, %fd29;
	mul.wide.s32 	%rd19, %r3, 8;
	add.s64 	%rd20, %rd1, %rd19;
	st.global.f64 	[%rd20], %fd30;
	bra.uni 	$L__BB1_10;
$L__BB1_9:
	mul.wide.s32 	%rd5, %r3, 8;
	add.s64 	%rd6, %rd1, %rd5;
	mov.b64 	%rd7, 0;
	st.global.u64 	[%rd6], %rd7;
$L__BB1_10:
	ret;

}
	// .globl	_Z5DAXPYidPdS_
.visible .entry _Z5DAXPYidPdS_(
	.param .u32 _Z5DAXPYidPdS__param_0,
	.param .f64 _Z5DAXPYidPdS__param_1,
	.param .u64 .ptr .align 1 _Z5DAXPYidPdS__param_2,
	.param .u64 .ptr .align 1 _Z5DAXPYidPdS__param_3
)
{
	.reg .b32 	%r<11>;
	.reg .b64 	%rd<8>;
	.reg .b64 	%fd<5>;

	ld.param.u32 	%r1, [_Z5DAXPYidPdS__param_0];
	ld.param.f64 	%fd1, [_Z5DAXPYidPdS__param_1];
	ld.param.u64 	%rd1, [_Z5DAXPYidPdS__param_2];
	ld.param.u64 	%rd2, [_Z5DAXPYidPdS__param_3];
	cvta.to.global.u64 	%rd3, %rd2;
	cvta.to.global.u64 	%rd4, %rd1;
	mov.u32 	%r2, %tid.x;
	mov.u32 	%r3, %ntid.x;
	mov.u32 	%r4, %ctaid.x;
	mad.lo.s32 	%r5, %r3, %r4, %r2;
	mov.u32 	%r6, %tid.y;
	mov.u32 	%r7, %ntid.y;
	mov.u32 	%r8, %ctaid.y;
	mad.lo.s32 	%r9, %r7, %r8, %r6;
	mad.lo.s32 	%r10, %r1, %r9, %r5;
	mul.wide.s32 	%rd5, %r10, 8;
	add.s64 	%rd6, %rd4, %rd5;
	ld.global.f64 	%fd2, [%rd6];
	add.s64 	%rd7, %rd3, %rd5;
	ld.global.f64 	%fd3, [%rd7];
	fma.rn.f64 	%fd4, %fd1, %fd2, %fd3;
	st.global.f64 	[%rd6], %fd4;
	ret;

}
.func  (.param .b64 func_retval0) __internal_accurate_pow(
	.param .b64 __internal_accurate_pow_param_0
)
{
	.reg .pred 	%p<8>;
	.reg .b32 	%r<49>;
	.reg .b32 	%f<3>;
	.reg .b64 	%fd<109>;

	ld.param.f64 	%fd10, [__internal_accurate_pow_param_0];
	{
	.reg .b32 %temp; 
	mov.b64 	{%temp, %r46}, %fd10;
	}
	{
	.reg .b32 %temp; 
	mov.b64 	{%r45, %temp}, %fd10;
	}
	shr.u32 	%r47, %r46, 20;
	setp.gt.u32 	%p1, %r46, 1048575;
	@%p1 bra 	$L__BB3_2;
	mul.f64 	%fd11, %fd10, 0d4350000000000000;
	{
	.reg .b32 %temp; 
	mov.b64 	{%temp, %r46}, %fd11;
	}
	{
	.reg .b32 %temp; 
	mov.b64 	{%r45, %temp}, %fd11;
	}
	shr.u32 	%r16, %r46, 20;
	add.s32 	%r47, %r16, -54;
$L__BB3_2:
	add.s32 	%r48, %r47, -1023;
	and.b32  	%r17, %r46, -2146435073;
	or.b32  	%r18, %r17, 1072693248;
	mov.b64 	%fd107, {%r45, %r18};
	setp.lt.u32 	%p2, %r18, 1073127583;
	@%p2 bra 	$L__BB3_4;
	{
	.reg .b32 %temp; 
	mov.b64 	{%r19, %temp}, %fd107;
	}
	{
	.reg .b32 %temp; 
	mov.b64 	{%temp, %r20}, %fd107;
	}
	add.s32 	%r21, %r20, -1048576;
	mov.b64 	%fd107, {%r19, %r21};
	add.s32 	%r48, %r47, -1022;
$L__BB3_4:
	add.f64 	%fd12, %fd107, 0dBFF0000000000000;
	add.f64 	%fd13, %fd107, 0d3FF0000000000000;
	rcp.approx.ftz.f64 	%fd14, %fd13;
	neg.f64 	%fd15, %fd13;
	fma.rn.f64 	%fd16, %fd15, %fd14, 0d3FF0000000000000;
	fma.rn.f64 	%fd17, %fd16, %fd16, %fd16;
	fma.rn.f64 	%fd18, %fd17, %fd14, %fd14;
	mul.f64 	%fd19, %fd12, %fd18;
	fma.rn.f64 	%fd20, %fd12, %fd18, %fd19;
	mul.f64 	%fd21, %fd20, %fd20;
	fma.rn.f64 	%fd22, %fd21, 0d3EB0F5FF7D2CAFE2, 0d3ED0F5D241AD3B5A;
	fma.rn.f64 	%fd23, %fd22, %fd21, 0d3EF3B20A75488A3F;
	fma.rn.f64 	%fd24, %fd23, %fd21, 0d3F1745CDE4FAECD5;
	fma.rn.f64 	%fd25, %fd24, %fd21, 0d3F3C71C7258A578B;
	fma.rn.f64 	%fd26, %fd25, %fd21, 0d3F6249249242B910;
	fma.rn.f64 	%fd27, %fd26, %fd21, 0d3F89999999999DFB;
	sub.f64 	%fd28, %fd12, %fd20;
	add.f64 	%fd29, %fd28, %fd28;
	neg.f64 	%fd30, %fd20;
	fma.rn.f64 	%fd31, %fd30, %fd12, %fd29;
	mul.f64 	%fd32, %fd18, %fd31;
	fma.rn.f64 	%fd33, %fd21, %fd27, 0d3FB5555555555555;
	mov.f64 	%fd34, 0d3FB5555555555555;
	sub.f64 	%fd35, %fd34, %fd33;
	fma.rn.f64 	%fd36, %fd21, %fd27, %fd35;
	add.f64 	%fd37, %fd36, 0dBC46A4CB00B9E7B0;
	add.f64 	%fd38, %fd33, %fd37;
	sub.f64 	%fd39, %fd33, %fd38;
	add.f64 	%fd40, %fd37, %fd39;
	mul.rn.f64 	%fd41, %fd20, %fd20;
	neg.f64 	%fd42, %fd41;
	fma.rn.f64 	%fd43, %fd20, %fd20, %fd42;
	{
	.reg .b32 %temp; 
	mov.b64 	{%r22, %temp}, %fd32;
	}
	{
	.reg .b32 %temp; 
	mov.b64 	{%temp, %r23}, %fd32;
	}
	add.s32 	%r24, %r23, 1048576;
	mov.b64 	%fd44, {%r22, %r24};
	fma.rn.f64 	%fd45, %fd20, %fd44, %fd43;
	mul.rn.f64 	%fd46, %fd41, %fd20;
	neg.f64 	%fd47, %fd46;
	fma.rn.f64 	%fd48, %fd41, %fd20, %fd47;
	fma.rn.f64 	%fd49, %fd41, %fd32, %fd48;
	fma.rn.f64 	%fd50, %fd45, %fd20, %fd49;
	mul.rn.f64 	%fd51, %fd38, %fd46;
	neg.f64 	%fd52, %fd51;
	fma.rn.f64 	%fd53, %fd38, %fd46, %fd52;
	fma.rn.f64 	%fd54, %fd38, %fd50, %fd53;
	fma.rn.f64 	%fd55, %fd40, %fd46, %fd54;
	add.f64 	%fd56, %fd51, %fd55;
	sub.f64 	%fd57, %fd51, %fd56;
	add.f64 	%fd58, %fd55, %fd57;
	add.f64 	%fd59, %fd20, %fd56;
	sub.f64 	%fd60, %fd20, %fd59;
	add.f64 	%fd61, %fd56, %fd60;
	add.f64 	%fd62, %fd58, %fd61;
	add.f64 	%fd63, %fd32, %fd62;
	add.f64 	%fd64, %fd59, %fd63;
	sub.f64 	%fd65, %fd59, %fd64;
	add.f64 	%fd66, %fd63, %fd65;
	xor.b32  	%r25, %r48, -2147483648;
	mov.b32 	%r26, 1127219200;
	mov.b64 	%fd67, {%r25, %r26};
	mov.b32 	%r27, -2147483648;
	mov.b64 	%fd68, {%r27, %r26};
	sub.f64 	%fd69, %fd67, %fd68;
	fma.rn.f64 	%fd70, %fd69, 0d3FE62E42FEFA39EF, %fd64;
	fma.rn.f64 	%fd71, %fd69, 0dBFE62E42FEFA39EF, %fd70;
	sub.f64 	%fd72, %fd71, %fd64;
	sub.f64 	%fd73, %fd66, %fd72;
	fma.rn.f64 	%fd74, %fd69, 0d3C7ABC9E3B39803F, %fd73;
	add.f64 	%fd75, %fd70, %fd74;
	sub.f64 	%fd76, %fd70, %fd75;
	add.f64 	%fd77, %fd74, %fd76;
	mov.f64 	%fd78, 0d4000000000000000;
	{
	.reg .b32 %temp; 
	mov.b64 	{%temp, %r28}, %fd78;
	}
	{
	.reg .b32 %temp; 
	mov.b64 	{%r29, %temp}, %fd78;
	}
	shl.b32 	%r30, %r28, 1;
	setp.gt.u32 	%p3, %r30, -33554433;
	and.b32  	%r31, %r28, -15728641;
	selp.b32 	%r32, %r31, %r28, %p3;
	mov.b64 	%fd79, {%r29, %r32};
	mul.rn.f64 	%fd80, %fd75, %fd79;
	neg.f64 	%fd81, %fd80;
	fma.rn.f64 	%fd82, %fd75, %fd79, %fd81;
	fma.rn.f64 	%fd83, %fd77, %fd79, %fd82;
	add.f64 	%fd4, %fd80, %fd83;
	sub.f64 	%fd84, %fd80, %fd4;
	add.f64 	%fd5, %fd83, %fd84;
	fma.rn.f64 	%fd85, %fd4, 0d3FF71547652B82FE, 0d4338000000000000;
	{
	.reg .b32 %temp; 
	mov.b64 	{%r13, %temp}, %fd85;
	}
	mov.f64 	%fd86, 0dC338000000000000;
	add.rn.f64 	%fd87, %fd85, %fd86;
	fma.rn.f64 	%fd88, %fd87, 0dBFE62E42FEFA39EF, %fd4;
	fma.rn.f64 	%fd89, %fd87, 0dBC7ABC9E3B39803F, %fd88;
	fma.rn.f64 	%fd90, %fd89, 0d3E5ADE1569CE2BDF, 0d3E928AF3FCA213EA;
	fma.rn.f64 	%fd91, %fd90, %fd89, 0d3EC71DEE62401315;
	fma.rn.f64 	%fd92, %fd91, %fd89, 0d3EFA01997C89EB71;
	fma.rn.f64 	%fd93, %fd92, %fd89, 0d3F2A01A014761F65;
	fma.rn.f64 	%fd94, %fd93, %fd89, 0d3F56C16C1852B7AF;
	fma.rn.f64 	%fd95, %fd94, %fd89, 0d3F81111111122322;
	fma.rn.f64 	%fd96, %fd95, %fd89, 0d3FA55555555502A1;
	fma.rn.f64 	%fd97, %fd96, %fd89, 0d3FC5555555555511;
	fma.rn.f64 	%fd98, %fd97, %fd89, 0d3FE000000000000B;
	fma.rn.f64 	%fd99, %fd98, %fd89, 0d3FF0000000000000;
	fma.rn.f64 	%fd100, %fd99, %fd89, 0d3FF0000000000000;
	{
	.reg .b32 %temp; 
	mov.b64 	{%r14, %temp}, %fd100;
	}
	{
	.reg .b32 %temp; 
	mov.b64 	{%temp, %r15}, %fd100;
	}
	shl.b32 	%r33, %r13, 20;
	add.s32 	%r34, %r33, %r15;
	mov.b64 	%fd108, {%r14, %r34};
	{
	.reg .b32 %temp; 
	mov.b64 	{%temp, %r35}, %fd4;
	}
	mov.b32 	%f2, %r35;
	abs.f32 	%f1, %f2;
	setp.lt.f32 	%p4, %f1, 0f4086232B;
	@%p4 bra 	$L__BB3_7;
	setp.lt.f64 	%p5, %fd4, 0d0000000000000000;
	add.f64 	%fd101, %fd4, 0d7FF0000000000000;
	selp.f64 	%fd108, 0d0000000000000000, %fd101, %p5;
	setp.geu.f32 	%p6, %f1, 0f40874800;
	@%p6 bra 	$L__BB3_7;
	shr.u32 	%r36, %r13, 31;
	add.s32 	%r37, %r13, %r36;
	shr.s32 	%r38, %r37, 1;
	shl.b32 	%r39, %r38, 20;
	add.s32 	%r40, %r15, %r39;
	mov.b64 	%fd102, {%r14, %r40};
	sub.s32 	%r41, %r13, %r38;
	shl.b32 	%r42, %r41, 20;
	add.s32 	%r43, %r42, 1072693248;
	mov.b32 	%r44, 0;
	mov.b64 	%fd103, {%r44, %r43};
	mul.f64 	%fd108, %fd103, %fd102;
$L__BB3_7:
	abs.f64 	%fd104, %fd108;
	setp.eq.f64 	%p7, %fd104, 0d7FF0000000000000;
	fma.rn.f64 	%fd105, %fd108, %fd5, %fd108;
	selp.f64 	%fd106, %fd108, %fd105, %p7;
	st.param.f64 	[func_retval0], %fd106;
	ret;

}


// ===== COMPILED SASS (sm_100) =====

	.target	sm_100

	.elftype	@"ET_EXEC"


//--------------------- .note.nv.tkinfo           --------------------------
	.section	.note.nv.tkinfo,"",@"SHT_NOTE"
	.sectionflags	@"SHF_NOTE_NV_TKINFO"
	.tkinfo
        /*0018*/ 	.word	0x00000002
        /*0030*/ 	.string	""
        /*0030*/ 	.string	"ptxas"
        /*0030*/ 	.string	"Cuda compilation tools, release 13.0, V13.0.88"
        /*0030*/ 	.string	"Build cuda_13.0.r13.0/compiler.36424714_0"
        /*0030*/ 	.string	"-arch sm_100 -m 64 "



//--------------------- .note.nv.cuinfo           --------------------------
	.section	.note.nv.cuinfo,"",@"SHT_NOTE"
	.sectionflags	@"SHF_NOTE_NV_CUINFO"
        /*0018*/ 	.short	0x0002
        /*001a*/ 	.short	0x0064
        /*001c*/ 	.short	0x0082
	.zero		2


//--------------------- .nv.info                  --------------------------
	.section	.nv.info,"",@"SHT_CUDA_INFO"
	.align	4


	//----- nvinfo : EIATTR_REGCOUNT
	.align		4
        /*0000*/ 	.byte	0x04, 0x2f
        /*0002*/ 	.short	(.L_1 - .L_0)
	.align		4
.L_0:
        /*0004*/ 	.word	index@(_Z10INITIALIZEidPdS_S_S_)
        /*0008*/ 	.word	0x0000001d


	//----- nvinfo : EIATTR_FRAME_SIZE
	.align		4
.L_1:
        /*000c*/ 	.byte	0x04, 0x11
        /*000e*/ 	.short	(.L_3 - .L_2)
	.align		4
.L_2:
        /*0010*/ 	.word	index@($_Z10INITIALIZEidPdS_S_S_$__internal_accurate_pow)
        /*0014*/ 	.word	0x00000000


	//----- nvinfo : EIATTR_FRAME_SIZE
	.align		4
.L_3:
        /*0018*/ 	.byte	0x04, 0x11
        /*001a*/ 	.short	(.L_5 - .L_4)
	.align		4
.L_4:
        /*001c*/ 	.word	index@(_Z10INITIALIZEidPdS_S_S_)
        /*0020*/ 	.word	0x00000000


	//----- nvinfo : EIATTR_REGCOUNT
	.align		4
.L_5:
        /*0024*/ 	.byte	0x04, 0x2f
        /*0026*/ 	.short	(.L_7 - .L_6)
	.align		4
.L_6:
        /*0028*/ 	.word	index@(_Z9LAPLACIANiddPdS_)
        /*002c*/ 	.word	0x0000001e


	//----- nvinfo : EIATTR_FRAME_SIZE
	.align		4
.L_7:
        /*0030*/ 	.byte	0x04, 0x11
        /*0032*/ 	.short	(.L_9 - .L_8)
	.align		4
.L_8:
        /*0034*/ 	.word	index@($_Z9LAPLACIANiddPdS_$__internal_accurate_pow)
        /*0038*/ 	.word	0x00000000


	//----- nvinfo : EIATTR_FRAME_SIZE
	.align		4
.L_9:
        /*003c*/ 	.byte	0x04, 0x11
        /*003e*/ 	.short	(.L_11 - .L_10)
	.align		4
.L_10:
        /*0040*/ 	.word	index@(_Z9LAPLACIANiddPdS_)
        /*0044*/ 	.word	0x00000000


	//----- nvinfo : EIATTR_REGCOUNT
	.align		4
.L_11:
        /*0048*/ 	.byte	0x04, 0x2f
        /*004a*/ 	.short	(.L_13 - .L_12)
	.align		4
.L_12:
        /*004c*/ 	.word	index@(_Z5DAXPYidPdS_)
        /*0050*/ 	.word	0x0000000c


	//----- nvinfo : EIATTR_FRAME_SIZE
	.align		4
.L_13:
        /*0054*/ 	.byte	0x04, 0x11
        /*0056*/ 	.short	(.L_15 - .L_14)
	.align		4
.L_14:
        /*0058*/ 	.word	index@(_Z5DAXPYidPdS_)
        /*005c*/ 	.word	0x00000000


	//----- nvinfo : EIATTR_MIN_STACK_SIZE
	.align		4
.L_15:
        /*0060*/ 	.byte	0x04, 0x12
        /*0062*/ 	.short	(.L_17 - .L_16)
	.align		4
.L_16:
        /*0064*/ 	.word	index@(_Z5DAXPYidPdS_)
        /*0068*/ 	.word	0x00000000


	//----- nvinfo : EIATTR_MIN_STACK_SIZE
	.align		4
.L_17:
        /*006c*/ 	.byte	0x04, 0x12
        /*006e*/ 	.short	(.L_19 - .L_18)
	.align		4
.L_18:
        /*0070*/ 	.word	index@(_Z9LAPLACIANiddPdS_)
        /*0074*/ 	.word	0x00000000


	//----- nvinfo : EIATTR_MIN_STACK_SIZE
	.align		4
.L_19:
        /*0078*/ 	.byte	0x04, 0x12
        /*007a*/ 	.short	(.L_21 - .L_20)
	.align		4
.L_20:
        /*007c*/ 	.word	index@(_Z10INITIALIZEidPdS_S_S_)
        /*0080*/ 	.word	0x00000000
.L_21:


//--------------------- .nv.compat                --------------------------
	.section	.nv.compat,"",@"SHT_CUDA_COMPAT_INFO"
	.align	4
        /*0000*/ 	.byte	0x02, 0x09, 0x00, 0x00, 0x02, 0x02, 0x01, 0x00, 0x02, 0x05, 0x05, 0x00, 0x03, 0x07, 0x01, 0x01
        /*0010*/ 	.byte	0x02, 0x03, 0x00, 0x00, 0x02, 0x06, 0x01, 0x00, 0x04, 0x0b, 0x08, 0x00, 0x01, 0x00, 0x00, 0x00
        /*0020*/ 	.byte	0x00, 0x00, 0x00, 0x00


//--------------------- .nv.info._Z5DAXPYidPdS_   --------------------------
	.section	.nv.info._Z5DAXPYidPdS_,"",@"SHT_CUDA_INFO"
	.sectionflags	@""
	.align	4


	//----- nvinfo : EIATTR_CUDA_API_VERSION
	.align		4
        /*0000*/ 	.byte	0x04, 0x37
        /*0002*/ 	.short	(.L_23 - .L_22)
.L_22:
        /*0004*/ 	.word	0x00000082


	//----- nvinfo : EIATTR_KPARAM_INFO
	.align		4
.L_23:
        /*0008*/ 	.byte	0x04, 0x17
        /*000a*/ 	.short	(.L_25 - .L_24)
.L_24:
        /*000c*/ 	.word	0x00000000
        /*0010*/ 	.short	0x0003
        /*0012*/ 	.short	0x0018
        /*0014*/ 	.byte	0x00, 0xf5, 0x21, 0x00


	//----- nvinfo : EIATTR_KPARAM_INFO
	.align		4
.L_25:
        /*0018*/ 	.byte	0x04, 0x17
        /*001a*/ 	.short	(.L_27 - .L_26)
.L_26:
        /*001c*/ 	.word	0x00000000
        /*0020*/ 	.short	0x0002
        /*0022*/ 	.short	0x0010
        /*0024*/ 	.byte	0x00, 0xf5, 0x21, 0x00


	//----- nvinfo : EIATTR_KPARAM_INFO
	.align		4
.L_27:
        /*0028*/ 	.byte	0x04, 0x17
        /*002a*/ 	.short	(.L_29 - .L_28)
.L_28:
        /*002c*/ 	.word	0x00000000
        /*0030*/ 	.short	0x0001
        /*0032*/ 	.short	0x0008
        /*0034*/ 	.byte	0x00, 0xf0, 0x21, 0x00


	//----- nvinfo : EIATTR_KPARAM_INFO
	.align		4
.L_29:
        /*0038*/ 	.byte	0x04, 0x17
        /*003a*/ 	.short	(.L_31 - .L_30)
.L_30:
        /*003c*/ 	.word	0x00000000
        /*0040*/ 	.short	0x0000
        /*0042*/ 	.short	0x0000
        /*0044*/ 	.byte	0x00, 0xf0, 0x11, 0x00


	//----- nvinfo : EIATTR_SPARSE_MMA_MASK
	.align		4
.L_31:
        /*0048*/ 	.byte	0x03, 0x50
        /*004a*/ 	.short	0x0000


	//----- nvinfo : EIATTR_MAXREG_COUNT
	.align		4
        /*004c*/ 	.byte	0x03, 0x1b
        /*004e*/ 	.short	0x00ff


	//----- nvinfo : EIATTR_MERCURY_ISA_VERSION
	.align		4
        /*0050*/ 	.byte	0x03, 0x5f
        /*0052*/ 	.short	0x0101


	//----- nvinfo : EIATTR_VRC_CTA_INIT_COUNT
	.align		4
        /*0054*/ 	.byte	0x02, 0x4a
	.zero		1
	.zero		1


	//----- nvinfo : EIATTR_EXIT_INSTR_OFFSETS
	.align		4
        /*0058*/ 	.byte	0x04, 0x1c
        /*005a*/ 	.short	(.L_33 - .L_32)


	//   ....[0]....
.L_32:
        /*005c*/ 	.word	0x00000150


	//----- nvinfo : EIATTR_CBANK_PARAM_SIZE
	.align		4
.L_33:
        /*0060*/ 	.byte	0x03, 0x19
        /*0062*/ 	.short	0x0020


	//----- nvinfo : EIATTR_PARAM_CBANK
	.align		4
        /*0064*/ 	.byte	0x04, 0x0a
        /*0066*/ 	.short	(.L_35 - .L_34)
	.align		4
.L_34:
        /*0068*/ 	.word	index@(.nv.constant0._Z5DAXPYidPdS_)
        /*006c*/ 	.short	0x0380
        /*006e*/ 	.short	0x0020


	//----- nvinfo : EIATTR_SW_WAR
	.align		4
.L_35:
        /*0070*/ 	.byte	0x04, 0x36
        /*0072*/ 	.short	(.L_37 - .L_36)
.L_36:
        /*0074*/ 	.word	0x00000008
.L_37:


//--------------------- .nv.info._Z9LAPLACIANiddPdS_ --------------------------
	.section	.nv.info._Z9LAPLACIANiddPdS_,"",@"SHT_CUDA_INFO"
	.sectionflags	@""
	.align	4


	//----- nvinfo : EIATTR_CUDA_API_VERSION
	.align		4
        /*0000*/ 	.byte	0x04, 0x37
        /*0002*/ 	.short	(.L_39 - .L_38)
.L_38:
        /*0004*/ 	.word	0x00000082


	//----- nvinfo : EIATTR_KPARAM_INFO
	.align		4
.L_39:
        /*0008*/ 	.byte	0x04, 0x17
        /*000a*/ 	.short	(.L_41 - .L_40)
.L_40:
        /*000c*/ 	.word	0x00000000
        /*0010*/ 	.short	0x0004
        /*0012*/ 	.short	0x0020
        /*0014*/ 	.byte	0x00, 0xf5, 0x21, 0x00


	//----- nvinfo : EIATTR_KPARAM_INFO
	.align		4
.L_41:
        /*0018*/ 	.byte	0x04, 0x17
        /*001a*/ 	.short	(.L_43 - .L_42)
.L_42:
        /*001c*/ 	.word	0x00000000
        /*0020*/ 	.short	0x0003
        /*0022*/ 	.short	0x0018
        /*0024*/ 	.byte	0x00, 0xf5, 0x21, 0x00


	//----- nvinfo : EIATTR_KPARAM_INFO
	.align		4
.L_43:
        /*0028*/ 	.byte	0x04, 0x17
        /*002a*/ 	.short	(.L_45 - .L_44)
.L_44:
        /*002c*/ 	.word	0x00000000
        /*0030*/ 	.short	0x0002
        /*0032*/ 	.short	0x0010
        /*0034*/ 	.byte	0x00, 0xf0, 0x21, 0x00


	//----- nvinfo : EIATTR_KPARAM_INFO
	.align		4
.L_45:
        /*0038*/ 	.byte	0x04, 0x17
        /*003a*/ 	.short	(.L_47 - .L_46)
.L_46:
        /*003c*/ 	.word	0x00000000
        /*0040*/ 	.short	0x0001
        /*0042*/ 	.short	0x0008
        /*0044*/ 	.byte	0x00, 0xf0, 0x21, 0x00


	//----- nvinfo : EIATTR_KPARAM_INFO
	.align		4
.L_47:
        /*0048*/ 	.byte	0x04, 0x17
        /*004a*/ 	.short	(.L_49 - .L_48)
.L_48:
        /*004c*/ 	.word	0x00000000
        /*0050*/ 	.short	0x0000
        /*0052*/ 	.short	0x0000
        /*0054*/ 	.byte	0x00, 0xf0, 0x11, 0x00


	//----- nvinfo : EIATTR_SPARSE_MMA_MASK
	.align		4
.L_49:
        /*0058*/ 	.byte	0x03, 0x50
        /*005a*/ 	.short	0x0000


	//----- nvinfo : EIATTR_MAXREG_COUNT
	.align		4
        /*005c*/ 	.byte	0x03, 0x1b
        /*005e*/ 	.short	0x00ff


	//----- nvinfo : EIATTR_MERCURY_ISA_VERSION
	.align		4
        /*0060*/ 	.byte	0x03, 0x5f
        /*0062*/ 	.short	0x0101


	//----- nvinfo : EIATTR_VRC_CTA_INIT_COUNT
	.align		4
        /*0064*/ 	.byte	0x02, 0x4a
	.zero		1
	.zero		1


	//----- nvinfo : EIATTR_EXIT_INSTR_OFFSETS
	.align		4
        /*0068*/ 	.byte	0x04, 0x1c
        /*006a*/ 	.short	(.L_51 - .L_50)


	//   ....[0]....
.L_50:
        /*006c*/ 	.word	0x00000460


	//   ....[1]....
        /*0070*/ 	.word	0x000004a0


	//----- nvinfo : EIATTR_CRS_STACK_SIZE
	.align		4
.L_51:
        /*0074*/ 	.byte	0x04, 0x1e
        /*0076*/ 	.short	(.L_53 - .L_52)
.L_52:
        /*0078*/ 	.word	0x00000000


	//----- nvinfo : EIATTR_CBANK_PARAM_SIZE
	.align		4
.L_53:
        /*007c*/ 	.byte	0x03, 0x19
        /*007e*/ 	.short	0x0028


	//----- nvinfo : EIATTR_PARAM_CBANK
	.align		4
        /*0080*/ 	.byte	0x04, 0x0a
        /*0082*/ 	.short	(.L_55 - .L_54)
	.align		4
.L_54:
        /*0084*/ 	.word	index@(.nv.constant0._Z9LAPLACIANiddPdS_)
        /*0088*/ 	.short	0x0380
        /*008a*/ 	.short	0x0028


	//----- nvinfo : EIATTR_SW_WAR
	.align		4
.L_55:
        /*008c*/ 	.byte	0x04, 0x36
        /*008e*/ 	.short	(.L_57 - .L_56)
.L_56:
        /*0090*/ 	.word	0x00000008
.L_57:


//--------------------- .nv.info._Z10INITIALIZEidPdS_S_S_ --------------------------
	.section	.nv.info._Z10INITIALIZEidPdS_S_S_,"",@"SHT_CUDA_INFO"
	.sectionflags	@""
	.align	4


	//----- nvinfo : EIATTR_CUDA_API_VERSION
	.align		4
        /*0000*/ 	.byte	0x04, 0x37
        /*0002*/ 	.short	(.L_59 - .L_58)
.L_58:
        /*0004*/ 	.word	0x00000082


	//----- nvinfo : EIATTR_KPARAM_INFO
	.align		4
.L_59:
        /*0008*/ 	.byte	0x04, 0x17
        /*000a*/ 	.short	(.L_61 - .L_60)
.L_60:
        /*000c*/ 	.word	0x00000000
        /*0010*/ 	.short	0x0005
        /*0012*/ 	.short	0x0028
        /*0014*/ 	.byte	0x00, 0xf5, 0x21, 0x00


	//----- nvinfo : EIATTR_KPARAM_INFO
	.align		4
.L_61:
        /*0018*/ 	.byte	0x04, 0x17
        /*001a*/ 	.short	(.L_63 - .L_62)
.L_62:
        /*001c*/ 	.word	0x00000000
        /*0020*/ 	.short	0x0004
        /*0022*/ 	.short	0x0020
        /*0024*/ 	.byte	0x00, 0xf5, 0x21, 0x00


	//----- nvinfo : EIATTR_KPARAM_INFO
	.align		4
.L_63:
        /*0028*/ 	.byte	0x04, 0x17
        /*002a*/ 	.short	(.L_65 - .L_64)
.L_64:
        /*002c*/ 	.word	0x00000000
        /*0030*/ 	.short	0x0003
        /*0032*/ 	.short	0x0018
        /*0034*/ 	.byte	0x00, 0xf5, 0x21, 0x00


	//----- nvinfo : EIATTR_KPARAM_INFO
	.align		4
.L_65:
        /*0038*/ 	.byte	0x04, 0x17
        /*003a*/ 	.short	(.L_67 - .L_66)
.L_66:
        /*003c*/ 	.word	0x00000000
        /*0040*/ 	.short	0x0002
        /*0042*/ 	.short	0x0010
        /*0044*/ 	.byte	0x00, 0xf5, 0x21, 0x00


	//----- nvinfo : EIATTR_KPARAM_INFO
	.align		4
.L_67:
        /*0048*/ 	.byte	0x04, 0x17
        /*004a*/ 	.short	(.L_69 - .L_68)
.L_68:
        /*004c*/ 	.word	0x00000000
        /*0050*/ 	.short	0x0001
        /*0052*/ 	.short	0x0008
        /*0054*/ 	.byte	0x00, 0xf0, 0x21, 0x00


	//----- nvinfo : EIATTR_KPARAM_INFO
	.align		4
.L_69:
        /*0058*/ 	.byte	0x04, 0x17
        /*005a*/ 	.short	(.L_71 - .L_70)
.L_70:
        /*005c*/ 	.word	0x00000000
        /*0060*/ 	.short	0x0000
        /*0062*/ 	.short	0x0000
        /*0064*/ 	.byte	0x00, 0xf0, 0x11, 0x00


	//----- nvinfo : EIATTR_SPARSE_MMA_MASK
	.align		4
.L_71:
        /*0068*/ 	.byte	0x03, 0x50
        /*006a*/ 	.short	0x0000


	//----- nvinfo : EIATTR_MAXREG_COUNT
	.align		4
        /*006c*/ 	.byte	0x03, 0x1b
        /*006e*/ 	.short	0x00ff


	//----- nvinfo : EIATTR_NUM_BARRIERS
	.align		4
        /*0070*/ 	.byte	0x02, 0x4c
        /*0072*/ 	.byte	0x01
	.zero		1


	//----- nvinfo : EIATTR_MERCURY_ISA_VERSION
	.align		4
        /*0074*/ 	.byte	0x03, 0x5f
        /*0076*/ 	.short	0x0101


	//----- nvinfo : EIATTR_VRC_CTA_INIT_COUNT
	.align		4
        /*0078*/ 	.byte	0x02, 0x4a
	.zero		1
	.zero		1


	//----- nvinfo : EIATTR_EXIT_INSTR_OFFSETS
	.align		4
        /*007c*/ 	.byte	0x04, 0x1c
        /*007e*/ 	.short	(.L_73 - .L_72)


	//   ....[0]....
.L_72:
        /*0080*/ 	.word	0x00000c50


	//   ....[1]....
        /*0084*/ 	.word	0x00000cf0


	//----- nvinfo : EIATTR_CRS_STACK_SIZE
	.align		4
.L_73:
        /*0088*/ 	.byte	0x04, 0x1e
        /*008a*/ 	.short	(.L_75 - .L_74)
.L_74:
        /*008c*/ 	.word	0x00000000


	//----- nvinfo : EIATTR_CBANK_PARAM_SIZE
	.align		4
.L_75:
        /*0090*/ 	.byte	0x03, 0x19
        /*0092*/ 	.short	0x0030


	//----- nvinfo : EIATTR_PARAM_CBANK
	.align		4
        /*0094*/ 	.byte	0x04, 0x0a
        /*0096*/ 	.short	(.L_77 - .L_76)
	.align		4
.L_76:
        /*0098*/ 	.word	index@(.nv.constant0._Z10INITIALIZEidPdS_S_S_)
        /*009c*/ 	.short	0x0380
        /*009e*/ 	.short	0x0030


	//----- nvinfo : EIATTR_SW_WAR
	.align		4
.L_77:
        /*00a0*/ 	.byte	0x04, 0x36
        /*00a2*/ 	.short	(.L_79 - .L_78)
.L_78:
        /*00a4*/ 	.word	0x00000008
.L_79:


//--------------------- .nv.callgraph             --------------------------
	.section	.nv.callgraph,"",@"SHT_CUDA_CALLGRAPH"
	.align	4
	.sectionentsize	8
	.align		4
        /*0000*/ 	.word	0x00000000
	.align		4
        /*0004*/ 	.word	0xffffffff
	.align		4
        /*0008*/ 	.word	0x00000000
	.align		4
        /*000c*/ 	.word	0xfffffffe
	.align		4
        /*0010*/ 	.word	0x00000000
	.align		4
        /*0014*/ 	.word	0xfffffffd
	.align		4
        /*0018*/ 	.word	0x00000000
	.align		4
        /*001c*/ 	.word	0xfffffffc


//--------------------- .text._Z5DAXPYidPdS_      --------------------------
	.section	.text._Z5DAXPYidPdS_,"ax",@progbits
	.align	128
        .global         _Z5DAXPYidPdS_
        .type           _Z5DAXPYidPdS_,@function
        .size           _Z5DAXPYidPdS_,(.L_x_21 - _Z5DAXPYidPdS_)
        .other          _Z5DAXPYidPdS_,@"STO_CUDA_ENTRY STV_DEFAULT"
_Z5DAXPYidPdS_:
.text._Z5DAXPYidPdS_:
[----:B------:R-:W-:Y:S01]  /*0000*/  LDC R1, c[0x0][0x37c] ;  /* 0x0000df00ff017b82 */ /* 0x000fe20000000800 */
[----:B------:R-:W0:Y:S01]  /*0010*/  S2R R0, SR_TID.X ;  /* 0x0000000000007919 */ /* 0x000e220000002100 */
[----:B------:R-:W0:Y:S06]  /*0020*/  LDCU UR6, c[0x0][0x360] ;  /* 0x00006c00ff0677ac */ /* 0x000e2c0008000800 */
[----:B------:R-:W1:Y:S01]  /*0030*/  LDC.64 R6, c[0x0][0x398] ;  /* 0x0000e600ff067b82 */ /* 0x000e620000000a00 */
[----:B------:R-:W0:Y:S01]  /*0040*/  S2R R5, SR_CTAID.X ;  /* 0x0000000000057919 */ /* 0x000e220000002500 */
[----:B------:R-:W2:Y:S01]  /*0050*/  LDCU UR7, c[0x0][0x364] ;  /* 0x00006c80ff0777ac */ /* 0x000ea20008000800 */
[----:B------:R-:W2:Y:S01]  /*0060*/  S2R R4, SR_TID.Y ;  /* 0x0000000000047919 */ /* 0x000ea20000002200 */
[----:B------:R-:W3:Y:S04]  /*0070*/  LDCU UR8, c[0x0][0x380] ;  /* 0x00007000ff0877ac */ /* 0x000ee80008000800 */
[----:B------:R-:W4:Y:S01]  /*0080*/  LDC.64 R2, c[0x0][0x390] ;  /* 0x0000e400ff027b82 */ /* 0x000f220000000a00 */
[----:B------:R-:W2:Y:S01]  /*0090*/  S2R R9, SR_CTAID.Y ;  /* 0x0000000000097919 */ /* 0x000ea20000002600 */
[----:B------:R-:W5:Y:S01]  /*00a0*/  LDCU.64 UR4, c[0x0][0x358] ;  /* 0x00006b00ff0477ac */ /* 0x000f620008000a00 */
[----:B0-----:R-:W-:-:S02]  /*00b0*/  IMAD R0, R5, UR6, R0 ;  /* 0x0000000605007c24 */ /* 0x001fc4000f8e0200 */
[----:B--2---:R-:W-:Y:S01]  /*00c0*/  IMAD R5, R9, UR7, R4 ;  /* 0x0000000709057c24 */ /* 0x004fe2000f8e0204 */
[----:B------:R-:W0:Y:S03]  /*00d0*/  LDCU.64 UR6, c[0x0][0x388] ;  /* 0x00007100ff0677ac */ /* 0x000e260008000a00 */
[----:B---3--:R-:W-:-:S04]  /*00e0*/  IMAD R5, R5, UR8, R0 ;  /* 0x0000000805057c24 */ /* 0x008fc8000f8e0200 */
[----:B-1----:R-:W-:-:S04]  /*00f0*/  IMAD.WIDE R6, R5, 0x8, R6 ;  /* 0x0000000805067825 */ /* 0x002fc800078e0206 */
[----:B----4-:R-:W-:Y:S02]  /*0100*/  IMAD.WIDE R2, R5, 0x8, R2 ;  /* 0x0000000805027825 */ /* 0x010fe400078e0202 */
[----:B-----5:R-:W0:Y:S04]  /*0110*/  LDG.E.64 R6, desc[UR4][R6.64] ;  /* 0x0000000406067981 */ /* 0x020e28000c1e1b00 */
[----:B------:R-:W0:Y:S02]  /*0120*/  LDG.E.64 R4, desc[UR4][R2.64] ;  /* 0x0000000402047981 */ /* 0x000e24000c1e1b00 */
[----:B0-----:R-:W-:-:S07]  /*0130*/  DFMA R4, R4, UR6, R6 ;  /* 0x0000000604047c2b */ /* 0x001fce0008000006 */
[----:B------:R-:W-:Y:S01]  /*0140*/  STG.E.64 desc[UR4][R2.64], R4 ;  /* 0x0000000402007986 */ /* 0x000fe2000c101b04 */
[----:B------:R-:W-:Y:S05]  /*0150*/  EXIT ;  /* 0x000000000000794d */ /* 0x000fea0003800000 */
.L_x_0:
[----:B------:R-:W-:-:S00]  /*0160*/  BRA `(.L_x_0) ;  /* 0xfffffffc00fc7947 */ /* 0x000fc0000383ffff */
[----:B------:R-:W-:-:S00]  /*0170*/  NOP ;  /* 0x0000000000007918 */ /* 0x000fc00000000000 */
        /* <DEDUP_REMOVED lines=8> */
.L_x_21:


//--------------------- .text._Z9LAPLACIANiddPdS_ --------------------------
	.section	.text._Z9LAPLACIANiddPdS_,"ax",@progbits
	.align	128
        .global         _Z9LAPLACIANiddPdS_
        .type           _Z9LAPLACIANiddPdS_,@function
        .size           _Z9LAPLACIANiddPdS_,(.L_x_19 - _Z9LAPLACIANiddPdS_)
        .other          _Z9LAPLACIANiddPdS_,@"STO_CUDA_ENTRY STV_DEFAULT"
_Z9LAPLACIANiddPdS_:
.text._Z9LAPLACIANiddPdS_:
[----:B------:R-:W-:Y:S01]  /*0000*/  LDC R1, c[0x0][0x37c] ;  /* 0x0000df00ff017b82 */ /* 0x000fe20000000800 */
[----:B------:R-:W0:Y:S01]  /*0010*/  S2R R0, SR_TID.X ;  /* 0x0000000000007919 */ /* 0x000e220000002100 */
[----:B------:R-:W1:Y:S01]  /*0020*/  LDCU UR8, c[0x0][0x380] ;  /* 0x00007000ff0877ac */ /* 0x000e620008000800 */
[----:B------:R-:W0:Y:S01]  /*0030*/  S2R R3, SR_CTAID.X ;  /* 0x0000000000037919 */ /* 0x000e220000002500 */
[----:B------:R-:W0:Y:S01]  /*0040*/  LDCU UR5, c[0x0][0x360] ;  /* 0x00006c00ff0577ac */ /* 0x000e220008000800 */
[----:B------:R-:W2:Y:S01]  /*0050*/  S2R R2, SR_TID.Y ;  /* 0x0000000000027919 */ /* 0x000ea20000002200 */
[----:B------:R-:W2:Y:S01]  /*0060*/  LDCU UR6, c[0x0][0x364] ;  /* 0x00006c80ff0677ac */ /* 0x000ea20008000800 */
[----:B------:R-:W2:Y:S01]  /*0070*/  S2R R5, SR_CTAID.Y ;  /* 0x0000000000057919 */ /* 0x000ea20000002600 */
[----:B-1----:R-:W-:Y:S01]  /*0080*/  UIADD3 UR4, UPT, UPT, UR8, -0x1, URZ ;  /* 0xffffffff08047890 */ /* 0x002fe2000fffe0ff */
[----:B0-----:R-:W-:-:S05]  /*0090*/  IMAD R0, R3, UR5, R0 ;  /* 0x0000000503007c24 */ /* 0x001fca000f8e0200 */
[----:B------:R-:W-:Y:S01]  /*00a0*/  ISETP.NE.AND P0, PT, R0, UR4, PT ;  /* 0x0000000400007c0c */ /* 0x000fe2000bf05270 */
[----:B--2---:R-:W-:-:S03]  /*00b0*/  IMAD R2, R5, UR6, R2 ;  /* 0x0000000605027c24 */ /* 0x004fc6000f8e0202 */
[----:B------:R-:W-:Y:S01]  /*00c0*/  ISETP.EQ.OR P0, PT, R0, RZ, !P0 ;  /* 0x000000ff0000720c */ /* 0x000fe20004702670 */
[----:B------:R-:W0:Y:S01]  /*00d0*/  LDCU.64 UR6, c[0x0][0x358] ;  /* 0x00006b00ff0677ac */ /* 0x000e220008000a00 */
[C---:B------:R-:W-:Y:S02]  /*00e0*/  IMAD R3, R2.reuse, UR8, RZ ;  /* 0x0000000802037c24 */ /* 0x040fe4000f8e02ff */
[----:B------:R-:W-:-:S04]  /*00f0*/  ISETP.EQ.OR P0, PT, R2, RZ, P0 ;  /* 0x000000ff0200720c */ /* 0x000fc80000702670 */
[----:B------:R-:W-:Y:S01]  /*0100*/  ISETP.EQ.OR P0, PT, R2, UR4, P0 ;  /* 0x0000000402007c0c */ /* 0x000fe20008702670 */
[----:B------:R-:W-:-:S12]  /*0110*/  IMAD.IADD R2, R0, 0x1, R3 ;  /* 0x0000000100027824 */ /* 0x000fd800078e0203 */
[----:B0-----:R-:W-:Y:S05]  /*0120*/  @P0 BRA `(.L_x_1) ;  /* 0x0000000000d00947 */ /* 0x001fea0003800000 */
[----:B------:R-:W0:Y:S01]  /*0130*/  LDCU.64 UR4, c[0x0][0x398] ;  /* 0x00007300ff0477ac */ /* 0x000e220008000a00 */
[----:B------:R-:W1:Y:S01]  /*0140*/  LDC.64 R4, c[0x0][0x398] ;  /* 0x0000e600ff047b82 */ /* 0x000e620000000a00 */
[----:B------:R-:W-:Y:S01]  /*0150*/  SHF.R.S32.HI R6, RZ, 0x1f, R0 ;  /* 0x0000001fff067819 */ /* 0x000fe20000011400 */
[----:B------:R-:W-:Y:S01]  /*0160*/  IMAD R12, RZ, RZ, -UR8 ;  /* 0x80000008ff0c7e24 */ /* 0x000fe2000f8e02ff */
[----:B------:R-:W-:Y:S01]  /*0170*/  IADD3 R7, P0, PT, R0, R3, RZ ;  /* 0x0000000300077210 */ /* 0x000fe20007f1e0ff */
[----:B------:R-:W-:-:S03]  /*0180*/  VIADD R13, R2, UR8 ;  /* 0x00000008020d7c36 */ /* 0x000fc60008000000 */
[C---:B------:R-:W-:Y:S01]  /*0190*/  LEA.HI.X.SX32 R6, R3.reuse, R6, 0x1, P0 ;  /* 0x0000000603067211 */ /* 0x040fe200000f0eff */
[----:B------:R-:W-:Y:S01]  /*01a0*/  VIADD R3, R3, UR8 ;  /* 0x0000000803037c36 */ /* 0x000fe20008000000 */
[----:B------:R-:W2:Y:S01]  /*01b0*/  LDC.64 R16, c[0x0][0x390] ;  /* 0x0000e400ff107b82 */ /* 0x000ea20000000a00 */
[----:B0-----:R-:W-:-:S04]  /*01c0*/  LEA R10, P0, R7, UR4, 0x3 ;  /* 0x00000004070a7c11 */ /* 0x001fc8000f8018ff */
[----:B------:R-:W-:Y:S01]  /*01d0*/  LEA.HI.X R11, R7, UR5, R6, 0x3, P0 ;  /* 0x00000005070b7c11 */ /* 0x000fe200080f1c06 */
[----:B------:R-:W-:Y:S01]  /*01e0*/  IMAD R3, R12, 0x2, R3 ;  /* 0x000000020c037824 */ /* 0x000fe200078e0203 */
[----:B------:R-:W2:Y:S01]  /*01f0*/  LDCU.64 UR4, c[0x0][0x388] ;  /* 0x00007100ff0477ac */ /* 0x000ea20008000a00 */
[----:B-1----:R-:W-:Y:S02]  /*0200*/  IMAD.WIDE R12, R13, 0x8, R4 ;  /* 0x000000080d0c7825 */ /* 0x002fe400078e0204 */
[----:B------:R-:W3:Y:S04]  /*0210*/  LDG.E.64 R6, desc[UR6][R10.64+-0x8] ;  /* 0xfffff8060a067981 */ /* 0x000ee8000c1e1b00 */
[----:B------:R-:W3:Y:S01]  /*0220*/  LDG.E.64 R8, desc[UR6][R10.64+0x8] ;  /* 0x000008060a087981 */ /* 0x000ee2000c1e1b00 */
[----:B------:R-:W-:-:S03]  /*0230*/  IADD3 R3, PT, PT, R0, R3, RZ ;  /* 0x0000000300037210 */ /* 0x000fc60007ffe0ff */
[----:B------:R-:W4:Y:S02]  /*0240*/  LDG.E.64 R12, desc[UR6][R12.64] ;  /* 0x000000060c0c7981 */ /* 0x000f24000c1e1b00 */
[----:B------:R-:W-:-:S05]  /*0250*/  IMAD.WIDE R4, R3, 0x8, R4 ;  /* 0x0000000803047825 */ /* 0x000fca00078e0204 */
[----:B------:R-:W5:Y:S01]  /*0260*/  LDG.E.64 R14, desc[UR6][R4.64] ;  /* 0x00000006040e7981 */ /* 0x000f62000c1e1b00 */
[----:B------:R-:W-:Y:S01]  /*0270*/  MOV R0, 0x2d0 ;  /* 0x000002d000007802 */ /* 0x000fe20000000f00 */
[----:B---3--:R-:W-:-:S08]  /*0280*/  DADD R6, R6, R8 ;  /* 0x0000000006067229 */ /* 0x008fd00000000008 */
[----:B----4-:R-:W-:Y:S02]  /*0290*/  DADD R8, R6, R12 ;  /* 0x0000000006087229 */ /* 0x010fe4000000000c */
[----:B--2---:R-:W-:-:S06]  /*02a0*/  DMUL R6, R16, UR4 ;  /* 0x0000000410067c28 */ /* 0x004fcc0008000000 */
[----:B-----5:R-:W-:-:S11]  /*02b0*/  DADD R8, R8, R14 ;  /* 0x0000000008087229 */ /* 0x020fd6000000000e */
[----:B------:R-:W-:Y:S05]  /*02c0*/  CALL.REL.NOINC `($_Z9LAPLACIANiddPdS_$__internal_accurate_pow) ;  /* 0x0000000000787944 */ /* 0x000fea0003c00000 */
[----:B------:R-:W0:Y:S08]  /*02d0*/  LDC R11, c[0x0][0x380] ;  /* 0x0000e000ff0b7b82 */ /* 0x000e300000000800 */
[----:B------:R-:W1:Y:S01]  /*02e0*/  LDC.64 R12, c[0x0][0x3a0] ;  /* 0x0000e800ff0c7b82 */ /* 0x000e620000000a00 */
[----:B0-----:R-:W-:-:S06]  /*02f0*/  IMAD.WIDE R10, R11, 0x8, R4 ;  /* 0x000000080b0a7825 */ /* 0x001fcc00078e0204 */
[----:B------:R-:W5:Y:S01]  /*0300*/  LDG.E.64 R10, desc[UR6][R10.64] ;  /* 0x000000060a0a7981 */ /* 0x000f62000c1e1b00 */
[C---:B------:R-:W-:Y:S02]  /*0310*/  DADD R4, R6.reuse, 2 ;  /* 0x4000000006047429 */ /* 0x040fe40000000000 */
[----:B------:R-:W-:-:S08]  /*0320*/  DSETP.NEU.AND P0, PT, R6, RZ, PT ;  /* 0x000000ff0600722a */ /* 0x000fd00003f0d000 */
[----:B------:R-:W-:Y:S01]  /*0330*/  LOP3.LUT R4, R5, 0x7ff00000, RZ, 0xc0, !PT ;  /* 0x7ff0000005047812 */ /* 0x000fe200078ec0ff */
[----:B------:R-:W-:-:S03]  /*0340*/  IMAD.MOV.U32 R5, RZ, RZ, R16 ;  /* 0x000000ffff057224 */ /* 0x000fc600078e0010 */
[----:B------:R-:W-:Y:S01]  /*0350*/  ISETP.NE.AND P1, PT, R4, 0x7ff00000, PT ;  /* 0x7ff000000400780c */ /* 0x000fe20003f25270 */
[----:B------:R-:W-:Y:S01]  /*0360*/  IMAD.MOV.U32 R4, RZ, RZ, R3 ;  /* 0x000000ffff047224 */ /* 0x000fe200078e0003 */
[----:B------:R-:W-:-:S11]  /*0370*/  @!P0 CS2R R4, SRZ ;  /* 0x0000000000048805 */ /* 0x000fd6000001ff00 */
[----:B-1----:R-:W-:Y:S05]  /*0380*/  @P1 BRA `(.L_x_2) ;  /* 0x0000000000181947 */ /* 0x002fea0003800000 */
[----:B------:R-:W-:-:S14]  /*0390*/  DSETP.NAN.AND P0, PT, R6, R6, PT ;  /* 0x000000060600722a */ /* 0x000fdc0003f08000 */
[----:B------:R-:W-:Y:S01]  /*03a0*/  @P0 DADD R4, R6, 2 ;  /* 0x4000000006040429 */ /* 0x000fe20000000000 */
[----:B------:R-:W-:Y:S10]  /*03b0*/  @P0 BRA `(.L_x_2) ;  /* 0x00000000000c0947 */ /* 0x000ff40003800000 */
[----:B------:R-:W-:-:S14]  /*03c0*/  DSETP.NEU.AND P0, PT, |R6|, +INF , PT ;  /* 0x7ff000000600742a */ /* 0x000fdc0003f0d200 */
[----:B------:R-:W-:Y:S02]  /*03d0*/  @!P0 IMAD.MOV.U32 R4, RZ, RZ, 0x0 ;  /* 0x00000000ff048424 */ /* 0x000fe400078e00ff */
[----:B------:R-:W-:-:S07]  /*03e0*/  @!P0 IMAD.MOV.U32 R5, RZ, RZ, 0x7ff00000 ;  /* 0x7ff00000ff058424 */ /* 0x000fce00078e00ff */
.L_x_2:
[----:B------:R-:W-:Y:S01]  /*03f0*/  DADD R4, -R4, 4 ;  /* 0x4010000004047429 */ /* 0x000fe20000000100 */
[----:B------:R-:W-:Y:S01]  /*0400*/  IMAD.WIDE R2, R2, 0x8, R12 ;  /* 0x0000000802027825 */ /* 0x000fe200078e020c */
[----:B------:R-:W-:-:S08]  /*0410*/  DSETP.NEU.AND P0, PT, R6, 1, PT ;  /* 0x3ff000000600742a */ /* 0x000fd00003f0d000 */
[----:B------:R-:W-:Y:S02]  /*0420*/  FSEL R4, R4, RZ, P0 ;  /* 0x000000ff04047208 */ /* 0x000fe40000000000 */
[----:B------:R-:W-:-:S06]  /*0430*/  FSEL R5, R5, 2.125, P0 ;  /* 0x4008000005057808 */ /* 0x000fcc0000000000 */
[----:B-----5:R-:W-:-:S07]  /*0440*/  DFMA R8, -R10, R4, R8 ;  /* 0x000000040a08722b */ /* 0x020fce0000000108 */
[----:B------:R-:W-:Y:S01]  /*0450*/  STG.E.64 desc[UR6][R2.64], R8 ;  /* 0x0000000802007986 */ /* 0x000fe2000c101b06 */
[----:B------:R-:W-:Y:S05]  /*0460*/  EXIT ;  /* 0x000000000000794d */ /* 0x000fea0003800000 */
.L_x_1:
[----:B------:R-:W0:Y:S02]  /*0470*/  LDC.64 R4, c[0x0][0x3a0] ;  /* 0x0000e800ff047b82 */ /* 0x000e240000000a00 */
[----:B0-----:R-:W-:-:S05]  /*0480*/  IMAD.WIDE R4, R2, 0x8, R4 ;  /* 0x0000000802047825 */ /* 0x001fca00078e0204 */
[----:B------:R-:W-:Y:S01]  /*0490*/  STG.E.64 desc[UR6][R4.64], RZ ;  /* 0x000000ff04007986 */ /* 0x000fe2000c101b06 */
[----:B------:R-:W-:Y:S05]  /*04a0*/  EXIT ;  /* 0x000000000000794d */ /* 0x000fea0003800000 */
        .type           $_Z9LAPLACIANiddPdS_$__internal_accurate_pow,@function
        .size           $_Z9LAPLACIANiddPdS_$__internal_accurate_pow,(.L_x_19 - $_Z9LAPLACIANiddPdS_$__internal_accurate_pow)
$_Z9LAPLACIANiddPdS_$__internal_accurate_pow:
[----:B------:R-:W-:Y:S01]  /*04b0*/  DADD R26, -RZ, |R6| ;  /* 0x00000000ff1a7229 */ /* 0x000fe20000000506 */
[----:B------:R-:W-:Y:S01]  /*04c0*/  IMAD.MOV.U32 R12, RZ, RZ, RZ ;  /* 0x000000ffff0c7224 */ /* 0x000fe200078e00ff */
[----:B------:R-:W-:Y:S01]  /*04d0*/  UMOV UR4, 0x7d2cafe2 ;  /* 0x7d2cafe200047882 */ /* 0x000fe20000000000 */
[----:B------:R-:W-:Y:S01]  /*04e0*/  IMAD.MOV.U32 R20, RZ, RZ, 0x41ad3b5a ;  /* 0x41ad3b5aff147424 */ /* 0x000fe200078e00ff */
[----:B------:R-:W-:Y:S01]  /*04f0*/  UMOV UR5, 0x3eb0f5ff ;  /* 0x3eb0f5ff00057882 */ /* 0x000fe20000000000 */
[----:B------:R-:W-:Y:S01]  /*0500*/  IMAD.MOV.U32 R21, RZ, RZ, 0x3ed0f5d2 ;  /* 0x3ed0f5d2ff157424 */ /* 0x000fe200078e00ff */
[----:B------:R-:W-:Y:S01]  /*0510*/  UMOV UR10, 0x3b39803f ;  /* 0x3b39803f000a7882 */ /* 0x000fe20000000000 */
[----:B------:R-:W-:-:S03]  /*0520*/  UMOV UR11, 0x3c7abc9e ;  /* 0x3c7abc9e000b7882 */ /* 0x000fc60000000000 */
[----:B------:R-:W-:Y:S01]  /*0530*/  ISETP.GT.U32.AND P0, PT, R27, 0xfffff, PT ;  /* 0x000fffff1b00780c */ /* 0x000fe20003f04070 */
[----:B------:R-:W-:Y:S01]  /*0540*/  IMAD.MOV.U32 R10, RZ, RZ, R26 ;  /* 0x000000ffff0a7224 */ /* 0x000fe200078e001a */
[----:B------:R-:W-:-:S11]  /*0550*/  MOV R3, R27 ;  /* 0x0000001b00037202 */ /* 0x000fd60000000f00 */
[----:B------:R-:W-:-:S10]  /*0560*/  @!P0 DMUL R16, R26, 1.80143985094819840000e+16 ;  /* 0x435000001a108828 */ /* 0x000fd40000000000 */
[----:B------:R-:W-:Y:S02]  /*0570*/  @!P0 IMAD.MOV.U32 R3, RZ, RZ, R17 ;  /* 0x000000ffff038224 */ /* 0x000fe400078e0011 */
[----:B------:R-:W-:-:S03]  /*0580*/  @!P0 IMAD.MOV.U32 R10, RZ, RZ, R16 ;  /* 0x000000ffff0a8224 */ /* 0x000fc600078e0010 */
[----:B------:R-:W-:-:S04]  /*0590*/  LOP3.LUT R3, R3, 0x800fffff, RZ, 0xc0, !PT ;  /* 0x800fffff03037812 */ /* 0x000fc800078ec0ff */
[----:B------:R-:W-:-:S04]  /*05a0*/  LOP3.LUT R11, R3, 0x3ff00000, RZ, 0xfc, !PT ;  /* 0x3ff00000030b7812 */ /* 0x000fc800078efcff */
[----:B------:R-:W-:-:S13]  /*05b0*/  ISETP.GE.U32.AND P1, PT, R11, 0x3ff6a09f, PT ;  /* 0x3ff6a09f0b00780c */ /* 0x000fda0003f26070 */
[----:B------:R-:W-:-:S05]  /*05c0*/  @P1 VIADD R3, R11, 0xfff00000 ;  /* 0xfff000000b031836 */ /* 0x000fca0000000000 */
[----:B------:R-:W-:Y:S02]  /*05d0*/  @P1 MOV R11, R3 ;  /* 0x00000003000b1202 */ /* 0x000fe40000000f00 */
[----:B------:R-:W-:Y:S02]  /*05e0*/  SHF.R.U32.HI R3, RZ, 0x14, R27 ;  /* 0x00000014ff037819 */ /* 0x000fe4000001161b */
[----:B------:R-:W-:Y:S02]  /*05f0*/  @!P0 LEA.HI R3, R17, 0xffffffca, RZ, 0xc ;  /* 0xffffffca11038811 */ /* 0x000fe400078f60ff */
[C---:B------:R-:W-:Y:S02]  /*0600*/  DADD R18, R10.reuse, 1 ;  /* 0x3ff000000a127429 */ /* 0x040fe40000000000 */
[----:B------:R-:W-:-:S04]  /*0610*/  DADD R10, R10, -1 ;  /* 0xbff000000a0a7429 */ /* 0x000fc80000000000 */
[----:B------:R-:W0:Y:S02]  /*0620*/  MUFU.RCP64H R13, R19 ;  /* 0x00000013000d7308 */ /* 0x000e240000001800 */
[----:B0-----:R-:W-:-:S08]  /*0630*/  DFMA R14, -R18, R12, 1 ;  /* 0x3ff00000120e742b */ /* 0x001fd0000000010c */
[----:B------:R-:W-:-:S08]  /*0640*/  DFMA R14, R14, R14, R14 ;  /* 0x0000000e0e0e722b */ /* 0x000fd0000000000e */
[----:B------:R-:W-:-:S08]  /*0650*/  DFMA R12, R12, R14, R12 ;  /* 0x0000000e0c0c722b */ /* 0x000fd0000000000c */
[----:B------:R-:W-:-:S08]  /*0660*/  DMUL R14, R10, R12 ;  /* 0x0000000c0a0e7228 */ /* 0x000fd00000000000 */
[----:B------:R-:W-:-:S08]  /*0670*/  DFMA R14, R10, R12, R14 ;  /* 0x0000000c0a0e722b */ /* 0x000fd0000000000e */
[----:B------:R-:W-:-:S08]  /*0680*/  DMUL R24, R14, R14 ;  /* 0x0000000e0e187228 */ /* 0x000fd00000000000 */
[----:B------:R-:W-:Y:S01]  /*0690*/  DFMA R18, R24, UR4, R20 ;  /* 0x0000000418127c2b */ /* 0x000fe20008000014 */
[----:B------:R-:W-:Y:S01]  /*06a0*/  UMOV UR4, 0x75488a3f ;  /* 0x75488a3f00047882 */ /* 0x000fe20000000000 */
[----:B------:R-:W-:Y:S01]  /*06b0*/  UMOV UR5, 0x3ef3b20a ;  /* 0x3ef3b20a00057882 */ /* 0x000fe20000000000 */
[----:B------:R-:W-:-:S05]  /*06c0*/  DADD R20, R10, -R14 ;  /* 0x000000000a147229 */ /* 0x000fca000000080e */
[----:B------:R-:W-:Y:S01]  /*06d0*/  DFMA R18, R24, R18, UR4 ;  /* 0x0000000418127e2b */ /* 0x000fe20008000012 */
[----:B------:R-:W-:Y:S01]  /*06e0*/  UMOV UR4, 0xe4faecd5 ;  /* 0xe4faecd500047882 */ /* 0x000fe20000000000 */
[----:B------:R-:W-:Y:S01]  /*06f0*/  UMOV UR5, 0x3f1745cd ;  /* 0x3f1745cd00057882 */ /* 0x000fe20000000000 */
[----:B------:R-:W-:-:S05]  /*0700*/  DADD R22, R20, R20 ;  /* 0x0000000014167229 */ /* 0x000fca0000000014 */
[----:B------:R-:W-:Y:S01]  /*0710*/  DFMA R18, R24, R18, UR4 ;  /* 0x0000000418127e2b */ /* 0x000fe20008000012 */
[----:B------:R-:W-:Y:S01]  /*0720*/  UMOV UR4, 0x258a578b ;  /* 0x258a578b00047882 */ /* 0x000fe20000000000 */
[----:B------:R-:W-:Y:S01]  /*0730*/  UMOV UR5, 0x3f3c71c7 ;  /* 0x3f3c71c700057882 */ /* 0x000fe20000000000 */
[----:B------:R-:W-:-:S05]  /*0740*/  DFMA R10, R10, -R14, R22 ;  /* 0x8000000e0a0a722b */ /* 0x000fca0000000016 */
[----:B------:R-:W-:Y:S01]  /*0750*/  DFMA R18, R24, R18, UR4 ;  /* 0x0000000418127e2b */ /* 0x000fe20008000012 */
[----:B------:R-:W-:Y:S01]  /*0760*/  UMOV UR4, 0x9242b910 ;  /* 0x9242b91000047882 */ /* 0x000fe20000000000 */
[----:B------:R-:W-:Y:S01]  /*0770*/  UMOV UR5, 0x3f624924 ;  /* 0x3f62492400057882 */ /* 0x000fe20000000000 */
[----:B------:R-:W-:Y:S02]  /*0780*/  DMUL R10, R12, R10 ;  /* 0x0000000a0c0a7228 */ /* 0x000fe40000000000 */
[----:B------:R-:W-:-:S03]  /*0790*/  DMUL R12, R14, R14 ;  /* 0x0000000e0e0c7228 */ /* 0x000fc60000000000 */
[----:B------:R-:W-:Y:S01]  /*07a0*/  DFMA R18, R24, R18, UR4 ;  /* 0x0000000418127e2b */ /* 0x000fe20008000012 */
[----:B------:R-:W-:Y:S01]  /*07b0*/  UMOV UR4, 0x99999dfb ;  /* 0x99999dfb00047882 */ /* 0x000fe20000000000 */
[----:B------:R-:W-:-:S06]  /*07c0*/  UMOV UR5, 0x3f899999 ;  /* 0x3f89999900057882 */ /* 0x000fcc0000000000 */
[----:B------:R-:W-:Y:S01]  /*07d0*/  DFMA R20, R24, R18, UR4 ;  /* 0x0000000418147e2b */ /* 0x000fe20008000012 */
[----:B------:R-:W-:Y:S01]  /*07e0*/  UMOV UR4, 0x55555555 ;  /* 0x5555555500047882 */ /* 0x000fe20000000000 */
[----:B------:R-:W-:-:S06]  /*07f0*/  UMOV UR5, 0x3fb55555 ;  /* 0x3fb5555500057882 */ /* 0x000fcc0000000000 */
[----:B------:R-:W-:-:S08]  /*0800*/  DFMA R18, R24, R20, UR4 ;  /* 0x0000000418127e2b */ /* 0x000fd00008000014 */
[----:B------:R-:W-:Y:S01]  /*0810*/  DADD R22, -R18, UR4 ;  /* 0x0000000412167e29 */ /* 0x000fe20008000100 */
[----:B------:R-:W-:Y:S01]  /*0820*/  UMOV UR4, 0xb9e7b0 ;  /* 0x00b9e7b000047882 */ /* 0x000fe20000000000 */
[----:B------:R-:W-:-:S06]  /*0830*/  UMOV UR5, 0x3c46a4cb ;  /* 0x3c46a4cb00057882 */ /* 0x000fcc0000000000 */
[----:B------:R-:W-:Y:S02]  /*0840*/  DFMA R24, R24, R20, R22 ;  /* 0x000000141818722b */ /* 0x000fe40000000016 */
[----:B------:R-:W-:Y:S01]  /*0850*/  DFMA R22, R14, R14, -R12 ;  /* 0x0000000e0e16722b */ /* 0x000fe2000000080c */
[----:B------:R-:W-:Y:S01]  /*0860*/  VIADD R21, R11, 0x100000 ;  /* 0x001000000b157836 */ /* 0x000fe20000000000 */
[----:B------:R-:W-:-:S04]  /*0870*/  MOV R20, R10 ;  /* 0x0000000a00147202 */ /* 0x000fc80000000f00 */
[----:B------:R-:W-:Y:S01]  /*0880*/  DADD R24, R24, -UR4 ;  /* 0x8000000418187e29 */ /* 0x000fe20008000000 */
[----:B------:R-:W-:Y:S01]  /*0890*/  UMOV UR4, 0x80000000 ;  /* 0x8000000000047882 */ /* 0x000fe20000000000 */
[C---:B------:R-:W-:Y:S01]  /*08a0*/  DFMA R22, R14.reuse, R20, R22 ;  /* 0x000000140e16722b */ /* 0x040fe20000000016 */
[----:B------:R-:W-:Y:S01]  /*08b0*/  UMOV UR5, 0x43300000 ;  /* 0x4330000000057882 */ /* 0x000fe20000000000 */
[----:B------:R-:W-:-:S08]  /*08c0*/  DMUL R20, R14, R12 ;  /* 0x0000000c0e147228 */ /* 0x000fd00000000000 */
[----:B------:R-:W-:-:S08]  /*08d0*/  DFMA R26, R14, R12, -R20 ;  /* 0x0000000c0e1a722b */ /* 0x000fd00000000814 */
[----:B------:R-:W-:Y:S02]  /*08e0*/  DFMA R26, R10, R12, R26 ;  /* 0x0000000c0a1a722b */ /* 0x000fe4000000001a */
[----:B------:R-:W-:-:S06]  /*08f0*/  DADD R12, R18, R24 ;  /* 0x00000000120c7229 */ /* 0x000fcc0000000018 */
[----:B------:R-:W-:Y:S02]  /*0900*/  DFMA R22, R14, R22, R26 ;  /* 0x000000160e16722b */ /* 0x000fe4000000001a */
[----:B------:R-:W-:Y:S02]  /*0910*/  DADD R26, R18, -R12 ;  /* 0x00000000121a7229 */ /* 0x000fe4000000080c */
[----:B------:R-:W-:-:S06]  /*0920*/  DMUL R18, R12, R20 ;  /* 0x000000140c127228 */ /* 0x000fcc0000000000 */
[----:B------:R-:W-:Y:S02]  /*0930*/  DADD R26, R24, R26 ;  /* 0x00000000181a7229 */ /* 0x000fe4000000001a */
[----:B------:R-:W-:-:S08]  /*0940*/  DFMA R24, R12, R20, -R18 ;  /* 0x000000140c18722b */ /* 0x000fd00000000812 */
[----:B------:R-:W-:-:S08]  /*0950*/  DFMA R22, R12, R22, R24 ;  /* 0x000000160c16722b */ /* 0x000fd00000000018 */
[----:B------:R-:W-:-:S08]  /*0960*/  DFMA R26, R26, R20, R22 ;  /* 0x000000141a1a722b */ /* 0x000fd00000000016 */
[----:B------:R-:W-:-:S08]  /*0970*/  DADD R20, R18, R26 ;  /* 0x0000000012147229 */ /* 0x000fd0000000001a */
[--C-:B------:R-:W-:Y:S02]  /*0980*/  DADD R12, R14, R20.reuse ;  /* 0x000000000e0c7229 */ /* 0x100fe40000000014 */
[----:B------:R-:W-:-:S06]  /*0990*/  DADD R18, R18, -R20 ;  /* 0x0000000012127229 */ /* 0x000fcc0000000814 */
[----:B------:R-:W-:Y:S02]  /*09a0*/  DADD R14, R14, -R12 ;  /* 0x000000000e0e7229 */ /* 0x000fe4000000080c */
[----:B------:R-:W-:-:S06]  /*09b0*/  DADD R18, R26, R18 ;  /* 0x000000001a127229 */ /* 0x000fcc0000000012 */
[----:B------:R-:W-:-:S08]  /*09c0*/  DADD R14, R20, R14 ;  /* 0x00000000140e7229 */ /* 0x000fd0000000000e */
[----:B------:R-:W-:Y:S01]  /*09d0*/  DADD R14, R18, R14 ;  /* 0x00000000120e7229 */ /* 0x000fe2000000000e */
[C---:B------:R-:W-:Y:S02]  /*09e0*/  VIADD R18, R3.reuse, 0xfffffc01 ;  /* 0xfffffc0103127836 */ /* 0x040fe40000000000 */
[----:B------:R-:W-:-:S05]  /*09f0*/  @P1 VIADD R18, R3, 0xfffffc02 ;  /* 0xfffffc0203121836 */ /* 0x000fca0000000000 */
[----:B------:R-:W-:Y:S01]  /*0a00*/  DADD R16, R10, R14 ;  /* 0x000000000a107229 */ /* 0x000fe2000000000e */
[----:B------:R-:W-:Y:S01]  /*0a10*/  LOP3.LUT R14, R18, 0x80000000, RZ, 0x3c, !PT ;  /* 0x80000000120e7812 */ /* 0x000fe200078e3cff */
[----:B------:R-:W-:-:S06]  /*0a20*/  IMAD.MOV.U32 R15, RZ, RZ, 0x43300000 ;  /* 0x43300000ff0f7424 */ /* 0x000fcc00078e00ff */
[----:B------:R-:W-:Y:S02]  /*0a30*/  DADD R18, R12, R16 ;  /* 0x000000000c127229 */ /* 0x000fe40000000010 */
[----:B------:R-:W-:Y:S01]  /*0a40*/  DADD R14, R14, -UR4 ;  /* 0x800000040e0e7e29 */ /* 0x000fe20008000000 */
[----:B------:R-:W-:Y:S01]  /*0a50*/  UMOV UR4, 0xfefa39ef ;  /* 0xfefa39ef00047882 */ /* 0x000fe20000000000 */
[----:B------:R-:W-:-:S04]  /*0a60*/  UMOV UR5, 0x3fe62e42 ;  /* 0x3fe62e4200057882 */ /* 0x000fc80000000000 */
[--C-:B------:R-:W-:Y:S02]  /*0a70*/  DADD R12, R12, -R18.reuse ;  /* 0x000000000c0c7229 */ /* 0x100fe40000000812 */
[----:B------:R-:W-:-:S06]  /*0a80*/  DFMA R10, R14, UR4, R18 ;  /* 0x000000040e0a7c2b */ /* 0x000fcc0008000012 */
[----:B------:R-:W-:Y:S02]  /*0a90*/  DADD R12, R16, R12 ;  /* 0x00000000100c7229 */ /* 0x000fe4000000000c */
[----:B------:R-:W-:-:S08]  /*0aa0*/  DFMA R20, R14, -UR4, R10 ;  /* 0x800000040e147c2b */ /* 0x000fd0000800000a */
[----:B------:R-:W-:-:S08]  /*0ab0*/  DADD R20, -R18, R20 ;  /* 0x0000000012147229 */ /* 0x000fd00000000114 */
[----:B------:R-:W-:-:S08]  /*0ac0*/  DADD R12, R12, -R20 ;  /* 0x000000000c0c7229 */ /* 0x000fd00000000814 */
[----:B------:R-:W-:-:S08]  /*0ad0*/  DFMA R12, R14, UR10, R12 ;  /* 0x0000000a0e0c7c2b */ /* 0x000fd0000800000c */
[----:B------:R-:W-:-:S08]  /*0ae0*/  DADD R14, R10, R12 ;  /* 0x000000000a0e7229 */ /* 0x000fd0000000000c */
[----:B------:R-:W-:Y:S02]  /*0af0*/  DADD R16, R10, -R14 ;  /* 0x000000000a107229 */ /* 0x000fe4000000080e */
[----:B------:R-:W-:-:S06]  /*0b00*/  DMUL R10, R14, 2 ;  /* 0x400000000e0a7828 */ /* 0x000fcc0000000000 */
[----:B------:R-:W-:Y:S02]  /*0b10*/  DADD R16, R12, R16 ;  /* 0x000000000c107229 */ /* 0x000fe40000000010 */
[----:B------:R-:W-:-:S08]  /*0b20*/  DFMA R14, R14, 2, -R10 ;  /* 0x400000000e0e782b */ /* 0x000fd0000000080a */
[----:B------:R-:W-:Y:S01]  /*0b30*/  DFMA R16, R16, 2, R14 ;  /* 0x400000001010782b */ /* 0x000fe2000000000e */
[----:B------:R-:W-:Y:S01]  /*0b40*/  MOV R14, 0x652b82fe ;  /* 0x652b82fe000e7802 */ /* 0x000fe20000000f00 */
[----:B------:R-:W-:-:S06]  /*0b50*/  IMAD.MOV.U32 R15, RZ, RZ, 0x3ff71547 ;  /* 0x3ff71547ff0f7424 */ /* 0x000fcc00078e00ff */
[----:B------:R-:W-:-:S08]  /*0b60*/  DADD R12, R10, R16 ;  /* 0x000000000a0c7229 */ /* 0x000fd00000000010 */
[----:B------:R-:W-:Y:S02]  /*0b70*/  DFMA R14, R12, R14, 6.75539944105574400000e+15 ;  /* 0x433800000c0e742b */ /* 0x000fe4000000000e */
[----:B------:R-:W-:Y:S01]  /*0b80*/  FSETP.GEU.AND P0, PT, |R13|, 4.1917929649353027344, PT ;  /* 0x4086232b0d00780b */ /* 0x000fe20003f0e200 */
[----:B------:R-:W-:-:S05]  /*0b90*/  DADD R10, R10, -R12 ;  /* 0x000000000a0a7229 */ /* 0x000fca000000080c */
[----:B------:R-:W-:-:S03]  /*0ba0*/  DADD R18, R14, -6.75539944105574400000e+15 ;  /* 0xc33800000e127429 */ /* 0x000fc60000000000 */
[----:B------:R-:W-:-:S05]  /*0bb0*/  DADD R16, R16, R10 ;  /* 0x0000000010107229 */ /* 0x000fca000000000a */
[----:B------:R-:W-:Y:S01]  /*0bc0*/  DFMA R20, R18, -UR4, R12 ;  /* 0x8000000412147c2b */ /* 0x000fe2000800000c */
[----:B------:R-:W-:Y:S01]  /*0bd0*/  UMOV UR4, 0x3b39803f ;  /* 0x3b39803f00047882 */ /* 0x000fe20000000000 */
[----:B------:R-:W-:-:S06]  /*0be0*/  UMOV UR5, 0x3c7abc9e ;  /* 0x3c7abc9e00057882 */ /* 0x000fcc0000000000 */
[----:B------:R-:W-:Y:S01]  /*0bf0*/  DFMA R18, R18, -UR4, R20 ;  /* 0x8000000412127c2b */ /* 0x000fe20008000014 */
[----:B------:R-:W-:Y:S01]  /*0c00*/  UMOV UR4, 0x69ce2bdf ;  /* 0x69ce2bdf00047882 */ /* 0x000fe20000000000 */
[----:B------:R-:W-:Y:S01]  /*0c10*/  IMAD.MOV.U32 R20, RZ, RZ, -0x35dec16 ;  /* 0xfca213eaff147424 */ /* 0x000fe200078e00ff */
[----:B------:R-:W-:Y:S01]  /*0c20*/  UMOV UR5, 0x3e5ade15 ;  /* 0x3e5ade1500057882 */ /* 0x000fe20000000000 */
[----:B------:R-:W-:-:S06]  /*0c30*/  IMAD.MOV.U32 R21, RZ, RZ, 0x3e928af3 ;  /* 0x3e928af3ff157424 */ /* 0x000fcc00078e00ff */
[----:B------:R-:W-:Y:S01]  /*0c40*/  DFMA R20, R18, UR4, R20 ;  /* 0x0000000412147c2b */ /* 0x000fe20008000014 */
[----:B------:R-:W-:Y:S01]  /*0c50*/  UMOV UR4, 0x62401315 ;  /* 0x6240131500047882 */ /* 0x000fe20000000000 */
[----:B------:R-:W-:-:S06]  /*0c60*/  UMOV UR5, 0x3ec71dee ;  /* 0x3ec71dee00057882 */ /* 0x000fcc0000000000 */
[----:B------:R-:W-:Y:S01]  /*0c70*/  DFMA R20, R18, R20, UR4 ;  /* 0x0000000412147e2b */ /* 0x000fe20008000014 */
        /* <DEDUP_REMOVED lines=20> */
[----:B------:R-:W-:-:S08]  /*0dc0*/  DFMA R20, R18, R20, UR4 ;  /* 0x0000000412147e2b */ /* 0x000fd00008000014 */
[----:B------:R-:W-:-:S08]  /*0dd0*/  DFMA R20, R18, R20, 1 ;  /* 0x3ff000001214742b */ /* 0x000fd00000000014 */
[----:B------:R-:W-:-:S10]  /*0de0*/  DFMA R18, R18, R20, 1 ;  /* 0x3ff000001212742b */ /* 0x000fd40000000014 */
[----:B------:R-:W-:Y:S01]  /*0df0*/  LEA R11, R14, R19, 0x14 ;  /* 0x000000130e0b7211 */ /* 0x000fe200078ea0ff */
[----:B------:R-:W-:Y:S01]  /*0e00*/  IMAD.MOV.U32 R10, RZ, RZ, R18 ;  /* 0x000000ffff0a7224 */ /* 0x000fe200078e0012 */
[----:B------:R-:W-:Y:S06]  /*0e10*/  @!P0 BRA `(.L_x_3) ;  /* 0x0000000000348947 */ /* 0x000fec0003800000 */
[----:B------:R-:W-:Y:S01]  /*0e20*/  FSETP.GEU.AND P1, PT, |R13|, 4.2275390625, PT ;  /* 0x408748000d00780b */ /* 0x000fe20003f2e200 */
[C---:B------:R-:W-:Y:S02]  /*0e30*/  DADD R10, R12.reuse, +INF ;  /* 0x7ff000000c0a7429 */ /* 0x040fe40000000000 */
[----:B------:R-:W-:-:S08]  /*0e40*/  DSETP.GEU.AND P0, PT, R12, RZ, PT ;  /* 0x000000ff0c00722a */ /* 0x000fd00003f0e000 */
[----:B------:R-:W-:Y:S02]  /*0e50*/  FSEL R10, R10, RZ, P0 ;  /* 0x000000ff0a0a7208 */ /* 0x000fe40000000000 */
[----:B------:R-:W-:Y:S01]  /*0e60*/  FSEL R11, R11, RZ, P0 ;  /* 0x000000ff0b0b7208 */ /* 0x000fe20000000000 */
[----:B------:R-:W-:Y:S06]  /*0e70*/  @P1 BRA `(.L_x_3) ;  /* 0x00000000001c1947 */ /* 0x000fec0003800000 */
[----:B------:R-:W-:-:S04]  /*0e80*/  LEA.HI R3, R14, R14, RZ, 0x1 ;  /* 0x0000000e0e037211 */ /* 0x000fc800078f08ff */
[----:B------:R-:W-:-:S05]  /*0e90*/  SHF.R.S32.HI R3, RZ, 0x1, R3 ;  /* 0x00000001ff037819 */ /* 0x000fca0000011403 */
[----:B------:R-:W-:Y:S02]  /*0ea0*/  IMAD.IADD R10, R14, 0x1, -R3 ;  /* 0x000000010e0a7824 */ /* 0x000fe400078e0a03 */
[----:B------:R-:W-:-:S03]  /*0eb0*/  IMAD R19, R3, 0x100000, R19 ;  /* 0x0010000003137824 */ /* 0x000fc600078e0213 */
[----:B------:R-:W-:Y:S02]  /*0ec0*/  LEA R11, R10, 0x3ff00000, 0x14 ;  /* 0x3ff000000a0b7811 */ /* 0x000fe400078ea0ff */
[----:B------:R-:W-:-:S06]  /*0ed0*/  MOV R10, RZ ;  /* 0x000000ff000a7202 */ /* 0x000fcc0000000f00 */
[----:B------:R-:W-:-:S11]  /*0ee0*/  DMUL R10, R18, R10 ;  /* 0x0000000a120a7228 */ /* 0x000fd60000000000 */
.L_x_3:
[----:B------:R-:W-:Y:S02]  /*0ef0*/  DFMA R16, R16, R10, R10 ;  /* 0x0000000a1010722b */ /* 0x000fe4000000000a */
[----:B------:R-:W-:-:S08]  /*0f00*/  DSETP.NEU.AND P0, PT, |R10|, +INF , PT ;  /* 0x7ff000000a00742a */ /* 0x000fd00003f0d200 */
[----:B------:R-:W-:Y:S01]  /*0f10*/  FSEL R3, R10, R16, !P0 ;  /* 0x000000100a037208 */ /* 0x000fe20004000000 */
[----:B------:R-:W-:Y:S01]  /*0f20*/  IMAD.MOV.U32 R10, RZ, RZ, R0 ;  /* 0x000000ffff0a7224 */ /* 0x000fe200078e0000 */
[----:B------:R-:W-:Y:S01]  /*0f30*/  FSEL R16, R11, R17, !P0 ;  /* 0x000000110b107208 */ /* 0x000fe20004000000 */
[----:B------:R-:W-:-:S04]  /*0f40*/  IMAD.MOV.U32 R11, RZ, RZ, 0x0 ;  /* 0x00000000ff0b7424 */ /* 0x000fc800078e00ff */
[----:B------:R-:W-:Y:S05]  /*0f50*/  RET.REL.NODEC R10 `(_Z9LAPLACIANiddPdS_) ;  /* 0xfffffff00a287950 */ /* 0x000fea0003c3ffff */
.L_x_4:
        /* <DEDUP_REMOVED lines=10> */
.L_x_19:


//--------------------- .text._Z10INITIALIZEidPdS_S_S_ --------------------------
	.section	.text._Z10INITIALIZEidPdS_S_S_,"ax",@progbits
	.align	128
        .global         _Z10INITIALIZEidPdS_S_S_
        .type           _Z10INITIALIZEidPdS_S_S_,@function
        .size           _Z10INITIALIZEidPdS_S_S_,(.L_x_20 - _Z10INITIALIZEidPdS_S_S_)
        .other          _Z10INITIALIZEidPdS_S_S_,@"STO_CUDA_ENTRY STV_DEFAULT"
_Z10INITIALIZEidPdS_S_S_:
.text._Z10INITIALIZEidPdS_S_S_:
[----:B------:R-:W-:Y:S01]  /*0000*/  LDC R1, c[0x0][0x37c] ;  /* 0x0000df00ff017b82 */ /* 0x000fe20000000800 */
[----:B------:R-:W0:Y:S07]  /*0010*/  S2R R26, SR_TID.X ;  /* 0x00000000001a7919 */ /* 0x000e2e0000002100 */
[----:B------:R-:W0:Y:S01]  /*0020*/  S2UR UR8, SR_CTAID.X ;  /* 0x00000000000879c3 */ /* 0x000e220000002500 */
[----:B------:R-:W1:Y:S01]  /*0030*/  LDCU.64 UR6, c[0x0][0x388] ;  /* 0x00007100ff0677ac */ /* 0x000e620008000a00 */
[----:B------:R-:W-:Y:S01]  /*0040*/  IMAD.MOV.U32 R14, RZ, RZ, 0x652b82fe ;  /* 0x652b82feff0e7424 */ /* 0x000fe200078e00ff */
[----:B------:R-:W2:Y:S01]  /*0050*/  S2R R5, SR_TID.Y ;  /* 0x0000000000057919 */ /* 0x000ea20000002200 */
[----:B------:R-:W-:Y:S01]  /*0060*/  IMAD.MOV.U32 R15, RZ, RZ, 0x3ff71547 ;  /* 0x3ff71547ff0f7424 */ /* 0x000fe200078e00ff */
[----:B------:R-:W-:Y:S01]  /*0070*/  UMOV UR4, 0xfefa39ef ;  /* 0xfefa39ef00047882 */ /* 0x000fe20000000000 */
[----:B------:R-:W-:Y:S01]  /*0080*/  UMOV UR5, 0x3fe62e42 ;  /* 0x3fe62e4200057882 */ /* 0x000fe20000000000 */
[----:B------:R-:W2:Y:S01]  /*0090*/  S2R R2, SR_CTAID.Y ;  /* 0x0000000000027919 */ /* 0x000ea20000002600 */
[----:B------:R-:W0:Y:S01]  /*00a0*/  LDC R3, c[0x0][0x360] ;  /* 0x0000d800ff037b82 */ /* 0x000e220000000800 */
[----:B------:R-:W2:Y:S01]  /*00b0*/  LDCU UR9, c[0x0][0x364] ;  /* 0x00006c80ff0977ac */ /* 0x000ea20008000800 */
[----:B------:R-:W-:Y:S01]  /*00c0*/  BSSY.RECONVERGENT B0, `(.L_x_5) ;  /* 0x0000046000007945 */ /* 0x000fe20003800200 */
[----:B------:R-:W3:Y:S05]  /*00d0*/  LDCU.64 UR10, c[0x0][0x358] ;  /* 0x00006b00ff0a77ac */ /* 0x000eea0008000a00 */
[----:B------:R-:W4:Y:S08]  /*00e0*/  LDC R4, c[0x0][0x380] ;  /* 0x0000e000ff047b82 */ /* 0x000f300000000800 */
[----:B------:R-:W1:Y:S01]  /*00f0*/  LDC.64 R16, c[0x0][0x3a0] ;  /* 0x0000e800ff107b82 */ /* 0x000e620000000a00 */
[----:B0-----:R-:W-:-:S04]  /*0100*/  IMAD R0, R3, UR8, R26 ;  /* 0x0000000803007c24 */ /* 0x001fc8000f8e021a */
[----:B------:R-:W1:Y:S01]  /*0110*/  I2F.F64 R8, R0 ;  /* 0x0000000000087312 */ /* 0x000e620000201c00 */
[----:B--2---:R-:W-:-:S04]  /*0120*/  IMAD R23, R2, UR9, R5 ;  /* 0x0000000902177c24 */ /* 0x004fc8000f8e0205 */
[----:B----4-:R-:W-:-:S03]  /*0130*/  IMAD R25, R23, R4, RZ ;  /* 0x0000000417197224 */ /* 0x010fc600078e02ff */
[----:B------:R-:W0:Y:S01]  /*0140*/  I2F.F64.U32 R6, R23 ;  /* 0x0000001700067312 */ /* 0x000e220000201800 */
[----:B-1----:R-:W-:Y:S02]  /*0150*/  DMUL R8, R8, UR6 ;  /* 0x0000000608087c28 */ /* 0x002fe40008000000 */
[----:B0-----:R-:W-:-:S08]  /*0160*/  DMUL R6, R6, UR6 ;  /* 0x0000000606067c28 */ /* 0x001fd00008000000 */
[----:B------:R-:W-:-:S08]  /*0170*/  DADD R12, R8, -R6 ;  /* 0x00000000080c7229 */ /* 0x000fd00000000806 */
[----:B------:R-:W-:Y:S02]  /*0180*/  DFMA R14, R12, R14, 6.75539944105574400000e+15 ;  /* 0x433800000c0e742b */ /* 0x000fe4000000000e */
[----:B------:R-:W-:-:S06]  /*0190*/  FSETP.GEU.AND P0, PT, |R13|, 4.1917929649353027344, PT ;  /* 0x4086232b0d00780b */ /* 0x000fcc0003f0e200 */
[----:B------:R-:W-:-:S08]  /*01a0*/  DADD R20, R14, -6.75539944105574400000e+15 ;  /* 0xc33800000e147429 */ /* 0x000fd00000000000 */
        /* <DEDUP_REMOVED lines=32> */
[----:B------:R-:W-:Y:S02]  /*03b0*/  DFMA R18, R20, R10, UR4 ;  /* 0x0000000414127e2b */ /* 0x000fe4000800000a */
[----:B------:R-:W-:-:S06]  /*03c0*/  DADD R10, -R8, 1 ;  /* 0x3ff00000080a7429 */ /* 0x000fcc0000000100 */
[----:B------:R-:W-:Y:S02]  /*03d0*/  DFMA R18, R20, R18, 1 ;  /* 0x3ff000001412742b */ /* 0x000fe40000000012 */
[----:B------:R-:W-:-:S06]  /*03e0*/  DMUL R10, R8, R10 ;  /* 0x0000000a080a7228 */ /* 0x000fcc0000000000 */
[----:B------:R-:W-:Y:S02]  /*03f0*/  DFMA R18, R20, R18, 1 ;  /* 0x3ff000001412742b */ /* 0x000fe40000000012 */
[C---:B------:R-:W-:Y:S02]  /*0400*/  DADD R20, -R6.reuse, 1 ;  /* 0x3ff0000006147429 */ /* 0x040fe40000000100 */
[----:B------:R-:W-:-:S08]  /*0410*/  DMUL R10, R6, R10 ;  /* 0x0000000a060a7228 */ /* 0x000fd00000000000 */
[----:B------:R-:W-:Y:S01]  /*0420*/  DMUL R20, R20, R10 ;  /* 0x0000000a14147228 */ /* 0x000fe20000000000 */
[----:B------:R-:W-:Y:S01]  /*0430*/  IMAD R11, R14, 0x100000, R19 ;  /* 0x001000000e0b7824 */ /* 0x000fe200078e0213 */
[----:B------:R-:W-:Y:S01]  /*0440*/  MOV R10, R18 ;  /* 0x00000012000a7202 */ /* 0x000fe20000000f00 */
[----:B---3--:R-:W-:Y:S08]  /*0450*/  @!P0 BRA `(.L_x_6) ;  /* 0x0000000000308947 */ /* 0x008ff00003800000 */
[----:B------:R-:W-:Y:S01]  /*0460*/  FSETP.GEU.AND P1, PT, |R13|, 4.2275390625, PT ;  /* 0x408748000d00780b */ /* 0x000fe20003f2e200 */
[C---:B------:R-:W-:Y:S02]  /*0470*/  DADD R10, R12.reuse, +INF ;  /* 0x7ff000000c0a7429 */ /* 0x040fe40000000000 */
[----:B------:R-:W-:-:S08]  /*0480*/  DSETP.GEU.AND P0, PT, R12, RZ, PT ;  /* 0x000000ff0c00722a */ /* 0x000fd00003f0e000 */
[----:B------:R-:W-:Y:S02]  /*0490*/  FSEL R10, R10, RZ, P0 ;  /* 0x000000ff0a0a7208 */ /* 0x000fe40000000000 */
[----:B------:R-:W-:Y:S02]  /*04a0*/  @!P1 LEA.HI R15, R14, R14, RZ, 0x1 ;  /* 0x0000000e0e0f9211 */ /* 0x000fe400078f08ff */
[----:B------:R-:W-:Y:S02]  /*04b0*/  FSEL R11, R11, RZ, P0 ;  /* 0x000000ff0b0b7208 */ /* 0x000fe40000000000 */
[----:B------:R-:W-:-:S05]  /*04c0*/  @!P1 SHF.R.S32.HI R15, RZ, 0x1, R15 ;  /* 0x00000001ff0f9819 */ /* 0x000fca000001140f */
[----:B------:R-:W-:Y:S02]  /*04d0*/  @!P1 IMAD.IADD R12, R14, 0x1, -R15 ;  /* 0x000000010e0c9824 */ /* 0x000fe400078e0a0f */
[----:B------:R-:W-:-:S03]  /*04e0*/  @!P1 IMAD R19, R15, 0x100000, R19 ;  /* 0x001000000f139824 */ /* 0x000fc600078e0213 */
[----:B------:R-:W-:Y:S01]  /*04f0*/  @!P1 LEA R13, R12, 0x3ff00000, 0x14 ;  /* 0x3ff000000c0d9811 */ /* 0x000fe200078ea0ff */
[----:B------:R-:W-:-:S06]  /*0500*/  @!P1 IMAD.MOV.U32 R12, RZ, RZ, RZ ;  /* 0x000000ffff0c9224 */ /* 0x000fcc00078e00ff */
[----:B------:R-:W-:-:S11]  /*0510*/  @!P1 DMUL R10, R18, R12 ;  /* 0x0000000c120a9228 */ /* 0x000fd60000000000 */
.L_x_6:
[----:B------:R-:W-:Y:S05]  /*0520*/  BSYNC.RECONVERGENT B0 ;  /* 0x0000000000007941 */ /* 0x000fea0003800200 */
.L_x_5:
[----:B------:R-:W0:Y:S01]  /*0530*/  S2UR UR5, SR_CgaCtaId ;  /* 0x00000000000579c3 */ /* 0x000e220000008800 */
[----:B------:R-:W-:Y:S01]  /*0540*/  VIADD R12, R4, 0xffffffff ;  /* 0xffffffff040c7836 */ /* 0x000fe20000000000 */
[----:B------:R-:W-:Y:S01]  /*0550*/  DMUL R20, R20, R10 ;  /* 0x0000000a14147228 */ /* 0x000fe20000000000 */
[C---:B------:R-:W-:Y:S01]  /*0560*/  IMAD.IADD R13, R0.reuse, 0x1, R25 ;  /* 0x00000001000d7824 */ /* 0x040fe200078e0219 */
[----:B------:R-:W-:Y:S01]  /*0570*/  UMOV UR4, 0x400 ;  /* 0x0000040000047882 */ /* 0x000fe20000000000 */
[----:B------:R-:W-:Y:S01]  /*0580*/  IMAD R26, R3, R5, R26 ;  /* 0x00000005031a7224 */ /* 0x000fe200078e021a */
[C---:B------:R-:W-:Y:S01]  /*0590*/  ISETP.NE.AND P0, PT, R0.reuse, R12, PT ;  /* 0x0000000c0000720c */ /* 0x040fe20003f05270 */
[----:B------:R-:W-:Y:S01]  /*05a0*/  IMAD.WIDE R16, R13, 0x8, R16 ;  /* 0x000000080d107825 */ /* 0x000fe200078e0210 */
[----:B------:R-:W-:Y:S02]  /*05b0*/  BSSY.RECONVERGENT B0, `(.L_x_7) ;  /* 0x0000052000007945 */ /* 0x000fe40003800200 */
[----:B------:R-:W-:-:S02]  /*05c0*/  ISETP.EQ.OR P0, PT, R0, RZ, !P0 ;  /* 0x000000ff0000720c */ /* 0x000fc40004702670 */
[----:B------:R1:W-:Y:S02]  /*05d0*/  STG.E.64 desc[UR10][R16.64], R20 ;  /* 0x0000001410007986 */ /* 0x0003e4000c101b0a */
[----:B------:R-:W-:-:S04]  /*05e0*/  ISETP.EQ.OR P0, PT, R23, RZ, P0 ;  /* 0x000000ff1700720c */ /* 0x000fc80000702670 */
[----:B------:R-:W-:Y:S01]  /*05f0*/  ISETP.EQ.OR P0, PT, R23, R12, P0 ;  /* 0x0000000c1700720c */ /* 0x000fe20000702670 */
[----:B0-----:R-:W-:-:S06]  /*0600*/  ULEA UR4, UR5, UR4, 0x18 ;  /* 0x0000000405047291 */ /* 0x001fcc000f8ec0ff */
[----:B------:R-:W-:-:S06]  /*0610*/  LEA R12, R26, UR4, 0x3 ;  /* 0x000000041a0c7c11 */ /* 0x000fcc000f8e18ff */
[----:B-1----:R-:W-:Y:S05]  /*0620*/  @P0 BRA `(.L_x_8) ;  /* 0x00000004000c0947 */ /* 0x002fea0003800000 */
[----:B------:R-:W-:Y:S01]  /*0630*/  DADD R14, R8, R8 ;  /* 0x00000000080e7229 */ /* 0x000fe20000000008 */
[----:B------:R-:W0:Y:S01]  /*0640*/  LDCU.64 UR4, c[0x0][0x398] ;  /* 0x00007300ff0477ac */ /* 0x000e220008000a00 */
[----:B------:R-:W-:Y:S01]  /*0650*/  DADD R16, R6, -1 ;  /* 0xbff0000006107429 */ /* 0x000fe20000000000 */
[----:B------:R-:W-:Y:S01]  /*0660*/  IADD3 R5, P0, PT, R0, R25, RZ ;  /* 0x0000001900057210 */ /* 0x000fe20007f1e0ff */
[----:B------:R-:W-:-:S04]  /*0670*/  IMAD.MOV R20, RZ, RZ, -R4 ;  /* 0x000000ffff147224 */ /* 0x000fc800078e0a04 */
[----:B------:R-:W-:Y:S02]  /*0680*/  DADD R18, R6, -R14 ;  /* 0x0000000006127229 */ /* 0x000fe4000000080e */
[----:B------:R-:W-:-:S06]  /*0690*/  DMUL R16, R14, R16 ;  /* 0x000000100e107228 */ /* 0x000fcc0000000000 */
[----:B------:R-:W-:Y:S01]  /*06a0*/  DFMA R18, R8, R6, R18 ;  /* 0x000000060812722b */ /* 0x000fe20000000012 */
[----:B------:R-:W1:Y:S07]  /*06b0*/  LDC.64 R6, c[0x0][0x398] ;  /* 0x0000e600ff067b82 */ /* 0x000e6e0000000a00 */
[----:B------:R-:W-:Y:S01]  /*06c0*/  DADD R18, R18, 2 ;  /* 0x4000000012127429 */ /* 0x000fe20000000000 */
[----:B------:R-:W2:Y:S07]  /*06d0*/  LDC.64 R8, c[0x0][0x390] ;  /* 0x0000e400ff087b82 */ /* 0x000eae0000000a00 */
[----:B------:R-:W-:-:S08]  /*06e0*/  DMUL R16, R16, R18 ;  /* 0x0000001210107228 */ /* 0x000fd00000000000 */
[----:B------:R-:W-:Y:S01]  /*06f0*/  DMUL R16, R16, R10 ;  /* 0x0000000a10107228 */ /* 0x000fe20000000000 */
[----:B------:R-:W-:-:S04]  /*0700*/  SHF.R.S32.HI R10, RZ, 0x1f, R0 ;  /* 0x0000001fff0a7819 */ /* 0x000fc80000011400 */
[----:B------:R-:W-:-:S03]  /*0710*/  LEA.HI.X.SX32 R12, R25, R10, 0x1, P0 ;  /* 0x0000000a190c7211 */ /* 0x000fc600000f0eff */
[----:B------:R-:W-:Y:S01]  /*0720*/  DMUL R14, R16, UR6 ;  /* 0x00000006100e7c28 */ /* 0x000fe20008000000 */
[----:B0-----:R-:W-:Y:S01]  /*0730*/  LEA R10, P0, R5, UR4, 0x3 ;  /* 0x00000004050a7c11 */ /* 0x001fe2000f8018ff */
[----:B-1----:R-:W-:Y:S01]  /*0740*/  IMAD.WIDE R16, R13, 0x8, R6 ;  /* 0x000000080d107825 */ /* 0x002fe200078e0206 */
[----:B------:R-:W-:Y:S02]  /*0750*/  IADD3 R25, PT, PT, R25, R4, RZ ;  /* 0x0000000419197210 */ /* 0x000fe40007ffe0ff */
[----:B------:R-:W-:Y:S01]  /*0760*/  LEA.HI.X R11, R5, UR5, R12, 0x3, P0 ;  /* 0x00000005050b7c11 */ /* 0x000fe200080f1c0c */
[----:B--2---:R-:W-:Y:S01]  /*0770*/  IMAD.WIDE R18, R13, 0x8, R8 ;  /* 0x000000080d127825 */ /* 0x004fe200078e0208 */
[----:B------:R0:W-:Y:S01]  /*0780*/  STG.E.64 desc[UR10][R16.64], RZ ;  /* 0x000000ff10007986 */ /* 0x0001e2000c101b0a */
[----:B------:R-:W-:Y:S02]  /*0790*/  DMUL R14, R14, UR6 ;  /* 0x000000060e0e7c28 */ /* 0x000fe40008000000 */
[----:B------:R-:W-:-:S02]  /*07a0*/  IMAD R25, R20, 0x2, R25 ;  /* 0x0000000214197824 */ /* 0x000fc400078e0219 */
[----:B------:R-:W-:-:S03]  /*07b0*/  IMAD.WIDE R20, R4, 0x8, R16 ;  /* 0x0000000804147825 */ /* 0x000fc600078e0210 */
[----:B------:R1:W-:Y:S04]  /*07c0*/  STG.E.64 desc[UR10][R18.64], R14 ;  /* 0x0000000e12007986 */ /* 0x0003e8000c101b0a */
[----:B------:R-:W2:Y:S04]  /*07d0*/  LDG.E.64 R8, desc[UR10][R10.64+-0x8] ;  /* 0xfffff80a0a087981 */ /* 0x000ea8000c1e1b00 */
[----:B------:R-:W2:Y:S01]  /*07e0*/  LDG.E.64 R12, desc[UR10][R10.64+0x8] ;  /* 0x0000080a0a0c7981 */ /* 0x000ea2000c1e1b00 */
[----:B------:R-:W-:-:S03]  /*07f0*/  IMAD.IADD R25, R0, 0x1, R25 ;  /* 0x0000000100197824 */ /* 0x000fc600078e0219 */
[----:B------:R-:W3:Y:S01]  /*0800*/  LDG.E.64 R20, desc[UR10][R20.64] ;  /* 0x0000000a14147981 */ /* 0x000ee2000c1e1b00 */
[----:B------:R-:W-:-:S03]  /*0810*/  IMAD.WIDE R6, R25, 0x8, R6 ;  /* 0x0000000819067825 */ /* 0x000fc600078e0206 */
[----:B0-----:R-:W4:Y:S04]  /*0820*/  LDG.E.64 R16, desc[UR10][R16.64] ;  /* 0x0000000a10107981 */ /* 0x001f28000c1e1b00 */
[----:B------:R-:W5:Y:S01]  /*0830*/  LDG.E.64 R6, desc[UR10][R6.64] ;  /* 0x0000000a06067981 */ /* 0x000f62000c1e1b00 */
[----:B------:R-:W-:Y:S01]  /*0840*/  BSSY.RECONVERGENT B1, `(.L_x_9) ;  /* 0x0000008000017945 */ /* 0x000fe20003800200 */
[----:B------:R-:W-:Y:S01]  /*0850*/  MOV R0, 0x8c0 ;  /* 0x000008c000007802 */ /* 0x000fe20000000f00 */
[----:B--2---:R-:W-:-:S08]  /*0860*/  DADD R8, R8, R12 ;  /* 0x0000000008087229 */ /* 0x004fd0000000000c */
[----:B---3--:R-:W-:-:S08]  /*0870*/  DADD R8, R8, R20 ;  /* 0x0000000008087229 */ /* 0x008fd00000000014 */
[----:B-----5:R-:W-:-:S08]  /*0880*/  DADD R8, R8, R6 ;  /* 0x0000000008087229 */ /* 0x020fd00000000006 */
[----:B----4-:R-:W-:-:S08]  /*0890*/  DFMA R4, R16, -4, R8 ;  /* 0xc01000001004782b */ /* 0x010fd00000000008 */
[----:B-1----:R-:W-:-:S11]  /*08a0*/  DADD R4, -R14, R4 ;  /* 0x000000000e047229 */ /* 0x002fd60000000104 */
[----:B------:R-:W-:Y:S05]  /*08b0*/  CALL.REL.NOINC `($_Z10INITIALIZEidPdS_S_S_$__internal_accurate_pow) ;  /* 0x0000000400107944 */ /* 0x000fea0003c00000 */
[----:B------:R-:W-:Y:S05]  /*08c0*/  BSYNC.RECONVERGENT B1 ;  /* 0x0000000000017941 */ /* 0x000fea0003800200 */
.L_x_9:
[C---:B------:R-:W-:Y:S01]  /*08d0*/  DADD R6, R4.reuse, 2 ;  /* 0x4000000004067429 */ /* 0x040fe20000000000 */
[----:B------:R-:W-:Y:S01]  /*08e0*/  BSSY.RECONVERGENT B1, `(.L_x_10) ;  /* 0x000000e000017945 */ /* 0x000fe20003800200 */
[----:B------:R-:W-:-:S08]  /*08f0*/  DSETP.NEU.AND P0, PT, R4, RZ, PT ;  /* 0x000000ff0400722a */ /* 0x000fd00003f0d000 */
[----:B------:R-:W-:Y:S01]  /*0900*/  LOP3.LUT R6, R7, 0x7ff00000, RZ, 0xc0, !PT ;  /* 0x7ff0000007067812 */ /* 0x000fe200078ec0ff */
[----:B------:R-:W-:-:S03]  /*0910*/  IMAD.MOV.U32 R7, RZ, RZ, R9 ;  /* 0x000000ffff077224 */ /* 0x000fc600078e0009 */
[----:B------:R-:W-:Y:S01]  /*0920*/  ISETP.NE.AND P1, PT, R6, 0x7ff00000, PT ;  /* 0x7ff000000600780c */ /* 0x000fe20003f25270 */
[----:B------:R-:W-:Y:S01]  /*0930*/  IMAD.MOV.U32 R6, RZ, RZ, R8 ;  /* 0x000000ffff067224 */ /* 0x000fe200078e0008 */
[----:B------:R-:W-:-:S11]  /*0940*/  @!P0 CS2R R6, SRZ ;  /* 0x0000000000068805 */ /* 0x000fd6000001ff00 */
[----:B------:R-:W-:Y:S05]  /*0950*/  @P1 BRA `(.L_x_11) ;  /* 0x0000000000181947 */ /* 0x000fea0003800000 */
[----:B------:R-:W-:-:S14]  /*0960*/  DSETP.NAN.AND P0, PT, R4, R4, PT ;  /* 0x000000040400722a */ /* 0x000fdc0003f08000 */
[----:B------:R-:W-:Y:S01]  /*0970*/  @P0 DADD R6, R4, 2 ;  /* 0x4000000004060429 */ /* 0x000fe20000000000 */
[----:B------:R-:W-:Y:S10]  /*0980*/  @P0 BRA `(.L_x_11) ;  /* 0x00000000000c0947 */ /* 0x000ff40003800000 */
[----:B------:R-:W-:-:S14]  /*0990*/  DSETP.NEU.AND P0, PT, |R4|, +INF , PT ;  /* 0x7ff000000400742a */ /* 0x000fdc0003f0d200 */
[----:B------:R-:W-:Y:S01]  /*09a0*/  @!P0 MOV R6, 0x0 ;  /* 0x0000000000068802 */ /* 0x000fe20000000f00 */
[----:B------:R-:W-:-:S07]  /*09b0*/  @!P0 IMAD.MOV.U32 R7, RZ, RZ, 0x7ff00000 ;  /* 0x7ff00000ff078424 */ /* 0x000fce00078e00ff */
.L_x_11:
[----:B------:R-:W-:Y:S05]  /*09c0*/  BSYNC.RECONVERGENT B1 ;  /* 0x0000000000017941 */ /* 0x000fea0003800200 */
.L_x_10:
[----:B------:R-:W0:Y:S01]  /*09d0*/  S2UR UR5, SR_CgaCtaId ;  /* 0x00000000000579c3 */ /* 0x000e220000008800 */
[----:B------:R-:W-:Y:S01]  /*09e0*/  UMOV UR4, 0x400 ;  /* 0x0000040000047882 */ /* 0x000fe20000000000 */
[----:B------:R-:W-:-:S06]  /*09f0*/  DSETP.NEU.AND P0, PT, R4, 1, PT ;  /* 0x3ff000000400742a */ /* 0x000fcc0003f0d000 */
[----:B------:R-:W-:Y:S02]  /*0a00*/  FSEL R5, R7, 1.875, P0 ;  /* 0x3ff0000007057808 */ /* 0x000fe40000000000 */
[----:B------:R-:W-:Y:S01]  /*0a10*/  FSEL R4, R6, RZ, P0 ;  /* 0x000000ff06047208 */ /* 0x000fe20000000000 */
[----:B0-----:R-:W-:-:S06]  /*0a20*/  ULEA UR4, UR5, UR4, 0x18 ;  /* 0x0000000405047291 */ /* 0x001fcc000f8ec0ff */
[----:B------:R-:W-:-:S05]  /*0a30*/  LEA R7, R26, UR4, 0x3 ;  /* 0x000000041a077c11 */ /* 0x000fca000f8e18ff */
[----:B------:R0:W-:Y:S01]  /*0a40*/  STS.64 [R7], R4 ;  /* 0x0000000407007388 */ /* 0x0001e20000000a00 */
[----:B------:R-:W-:Y:S05]  /*0a50*/  BRA `(.L_x_12) ;  /* 0x00000000001c7947 */ /* 0x000fea0003800000 */
.L_x_8:
[----:B------:R-:W0:Y:S01]  /*0a60*/  LDC.64 R4, c[0x0][0x398] ;  /* 0x0000e600ff047b82 */ /* 0x000e220000000a00 */
[----:B------:R1:W-:Y:S07]  /*0a70*/  STS.64 [R12], RZ ;  /* 0x000000ff0c007388 */ /* 0x0003ee0000000a00 */
[----:B------:R-:W2:Y:S01]  /*0a80*/  LDC.64 R6, c[0x0][0x390] ;  /* 0x0000e400ff067b82 */ /* 0x000ea20000000a00 */
[----:B0-----:R-:W-:-:S05]  /*0a90*/  IMAD.WIDE R4, R13, 0x8, R4 ;  /* 0x000000080d047825 */ /* 0x001fca00078e0204 */
[----:B------:R1:W-:Y:S01]  /*0aa0*/  STG.E.64 desc[UR10][R4.64], R20 ;  /* 0x0000001404007986 */ /* 0x0003e2000c101b0a */
[----:B--2---:R-:W-:-:S05]  /*0ab0*/  IMAD.WIDE R6, R13, 0x8, R6 ;  /* 0x000000080d067825 */ /* 0x004fca00078e0206 */
[----:B------:R1:W-:Y:S02]  /*0ac0*/  STG.E.64 desc[UR10][R6.64], RZ ;  /* 0x000000ff06007986 */ /* 0x0003e4000c101b0a */
.L_x_12:
[----:B------:R-:W-:Y:S05]  /*0ad0*/  BSYNC.RECONVERGENT B0 ;  /* 0x0000000000007941 */ /* 0x000fea0003800200 */
.L_x_7:
[----:B------:R-:W-:Y:S01]  /*0ae0*/  IMAD R3, R3, UR9, RZ ;  /* 0x0000000903037c24 */ /* 0x000fe2000f8e02ff */
[----:B------:R-:W-:Y:S04]  /*0af0*/  BAR.SYNC.DEFER_BLOCKING 0x0 ;  /* 0x0000000000007b1d */ /* 0x000fe80000010000 */
[----:B------:R-:W-:-:S13]  /*0b00*/  ISETP.GE.U32.AND P0, PT, R3, 0x2, PT ;  /* 0x000000020300780c */ /* 0x000fda0003f06070 */
[----:B------:R-:W-:Y:S05]  /*0b10*/  @!P0 BRA `(.L_x_13) ;  /* 0x0000000000488947 */ /* 0x000fea0003800000 */
.L_x_16:
[----:B------:R-:W-:Y:S01]  /*0b20*/  SHF.R.U32.HI R9, RZ, 0x1, R3 ;  /* 0x00000001ff097819 */ /* 0x000fe20000011603 */
[----:B------:R-:W-:Y:S03]  /*0b30*/  BSSY.RECONVERGENT B0, `(.L_x_14) ;  /* 0x000000c000007945 */ /* 0x000fe60003800200 */
[----:B------:R-:W-:-:S13]  /*0b40*/  ISETP.GE.U32.AND P0, PT, R26, R9, PT ;  /* 0x000000091a00720c */ /* 0x000fda0003f06070 */
[----:B--2---:R-:W-:Y:S05]  /*0b50*/  @P0 BRA `(.L_x_15) ;  /* 0x0000000000240947 */ /* 0x004fea0003800000 */
[----:B------:R-:W2:Y:S01]  /*0b60*/  S2UR UR5, SR_CgaCtaId ;  /* 0x00000000000579c3 */ /* 0x000ea20000008800 */
[----:B------:R-:W-:Y:S02]  /*0b70*/  UMOV UR4, 0x400 ;  /* 0x0000040000047882 */ /* 0x000fe40000000000 */
[----:B--2---:R-:W-:-:S06]  /*0b80*/  ULEA UR4, UR5, UR4, 0x18 ;  /* 0x0000000405047291 */ /* 0x004fcc000f8ec0ff */
[----:B------:R-:W-:-:S05]  /*0b90*/  LEA R8, R26, UR4, 0x3 ;  /* 0x000000041a087c11 */ /* 0x000fca000f8e18ff */
[----:B------:R-:W-:Y:S01]  /*0ba0*/  IMAD R0, R9, 0x8, R8 ;  /* 0x0000000809007824 */ /* 0x000fe200078e0208 */
[----:B01----:R-:W-:Y:S04]  /*0bb0*/  LDS.64 R6, [R8] ;  /* 0x0000000008067984 */ /* 0x003fe80000000a00 */
[----:B------:R-:W0:Y:S02]  /*0bc0*/  LDS.64 R4, [R0] ;  /* 0x0000000000047984 */ /* 0x000e240000000a00 */
[----:B0-----:R-:W-:-:S07]  /*0bd0*/  DADD R4, R4, R6 ;  /* 0x0000000004047229 */ /* 0x001fce0000000006 */
[----:B------:R2:W-:Y:S04]  /*0be0*/  STS.64 [R8], R4 ;  /* 0x0000000408007388 */ /* 0x0005e80000000a00 */
.L_x_15:
[----:B------:R-:W-:Y:S05]  /*0bf0*/  BSYNC.RECONVERGENT B0 ;  /* 0x0000000000007941 */ /* 0x000fea0003800200 */
.L_x_14:
[----:B------:R-:W-:Y:S01]  /*0c00*/  BAR.SYNC.DEFER_BLOCKING 0x0 ;  /* 0x0000000000007b1d */ /* 0x000fe20000010000 */
[----:B------:R-:W-:Y:S01]  /*0c10*/  ISETP.GT.U32.AND P0, PT, R3, 0x3, PT ;  /* 0x000000030300780c */ /* 0x000fe20003f04070 */
[----:B------:R-:W-:-:S12]  /*0c20*/  IMAD.MOV.U32 R3, RZ, RZ, R9 ;  /* 0x000000ffff037224 */ /* 0x000fd800078e0009 */
[----:B------:R-:W-:Y:S05]  /*0c30*/  @P0 BRA `(.L_x_16) ;  /* 0xfffffffc00b80947 */ /* 0x000fea000383ffff */
.L_x_13:
[----:B------:R-:W-:-:S13]  /*0c40*/  ISETP.NE.AND P0, PT, R26, RZ, PT ;  /* 0x000000ff1a00720c */ /* 0x000fda0003f05270 */
[----:B------:R-:W-:Y:S05]  /*0c50*/  @P0 EXIT ;  /* 0x000000000000094d */ /* 0x000fea0003800000 */
[----:B------:R-:W3:Y:S01]  /*0c60*/  S2UR UR5, SR_CgaCtaId ;  /* 0x00000000000579c3 */ /* 0x000ee20000008800 */
[----:B------:R-:W-:-:S07]  /*0c70*/  UMOV UR4, 0x400 ;  /* 0x0000040000047882 */ /* 0x000fce0000000000 */
[----:B------:R-:W4:Y:S08]  /*0c80*/  LDC R3, c[0x0][0x370] ;  /* 0x0000dc00ff037b82 */ /* 0x000f300000000800 */
[----:B01----:R-:W0:Y:S01]  /*0c90*/  LDC.64 R6, c[0x0][0x3a8] ;  /* 0x0000ea00ff067b82 */ /* 0x003e220000000a00 */
[----:B---3--:R-:W-:Y:S01]  /*0ca0*/  ULEA UR4, UR5, UR4, 0x18 ;  /* 0x0000000405047291 */ /* 0x008fe2000f8ec0ff */
[----:B----4-:R-:W-:-:S08]  /*0cb0*/  IMAD R3, R2, R3, UR8 ;  /* 0x0000000802037e24 */ /* 0x010fd0000f8e0203 */
[----:B--2---:R-:W1:Y:S01]  /*0cc0*/  LDS.64 R4, [UR4] ;  /* 0x00000004ff047984 */ /* 0x004e620008000a00 */
[----:B0-----:R-:W-:-:S05]  /*0cd0*/  IMAD.WIDE.U32 R2, R3, 0x8, R6 ;  /* 0x0000000803027825 */ /* 0x001fca00078e0006 */
[----:B-1----:R-:W-:Y:S01]  /*0ce0*/  STG.E.64 desc[UR10][R2.64], R4 ;  /* 0x0000000402007986 */ /* 0x002fe2000c101b0a */
[----:B------:R-:W-:Y:S05]  /*0cf0*/  EXIT ;  /* 0x000000000000794d */ /* 0x000fea0003800000 */
        .type           $_Z10INITIALIZEidPdS_S_S_$__internal_accurate_pow,@function
        .size           $_Z10INITIALIZEidPdS_S_S_$__internal_accurate_pow,(.L_x_20 - $_Z10INITIALIZEidPdS_S_S_$__internal_accurate_pow)
$_Z10INITIALIZEidPdS_S_S_$__internal_accurate_pow:
[----:B------:R-:W-:Y:S01]  /*0d00*/  DADD R6, -RZ, |R4| ;  /* 0x00000000ff067229 */ /* 0x000fe20000000504 */
[----:B------:R-:W-:Y:S01]  /*0d10*/  MOV R14, RZ ;  /* 0x000000ff000e7202 */ /* 0x000fe20000000f00 */
[----:B------:R-:W-:Y:S01]  /*0d20*/  IMAD.MOV.U32 R20, RZ, RZ, 0x41ad3b5a ;  /* 0x41ad3b5aff147424 */ /* 0x000fe200078e00ff */
[----:B------:R-:W-:Y:S01]  /*0d30*/  UMOV UR4, 0x7d2cafe2 ;  /* 0x7d2cafe200047882 */ /* 0x000fe20000000000 */
[----:B------:R-:W-:Y:S01]  /*0d40*/  IMAD.MOV.U32 R21, RZ, RZ, 0x3ed0f5d2 ;  /* 0x3ed0f5d2ff157424 */ /* 0x000fe200078e00ff */
[----:B------:R-:W-:Y:S01]  /*0d50*/  UMOV UR5, 0x3eb0f5ff ;  /* 0x3eb0f5ff00057882 */ /* 0x000fe20000000000 */
[----:B------:R-:W-:Y:S01]  /*0d60*/  UMOV UR12, 0x3b39803f ;  /* 0x3b39803f000c7882 */ /* 0x000fe20000000000 */
[----:B------:R-:W-:-:S03]  /*0d70*/  UMOV UR13, 0x3c7abc9e ;  /* 0x3c7abc9e000d7882 */ /* 0x000fc60000000000 */
[----:B------:R-:W-:Y:S01]  /*0d80*/  ISETP.GT.U32.AND P0, PT, R7, 0xfffff, PT ;  /* 0x000fffff0700780c */ /* 0x000fe20003f04070 */
[----:B------:R-:W-:-:S12]  /*0d90*/  IMAD.MOV.U32 R10, RZ, RZ, R7 ;  /* 0x000000ffff0a7224 */ /* 0x000fd800078e0007 */
[----:B------:R-:W-:-:S10]  /*0da0*/  @!P0 DMUL R8, R6, 1.80143985094819840000e+16 ;  /* 0x4350000006088828 */ /* 0x000fd40000000000 */
[----:B------:R-:W-:Y:S01]  /*0db0*/  @!P0 MOV R10, R9 ;  /* 0x00000009000a8202 */ /* 0x000fe20000000f00 */
[----:B------:R-:W-:-:S03]  /*0dc0*/  @!P0 IMAD.MOV.U32 R6, RZ, RZ, R8 ;  /* 0x000000ffff068224 */ /* 0x000fc600078e0008 */
[----:B------:R-:W-:Y:S01]  /*0dd0*/  LOP3.LUT R10, R10, 0x800fffff, RZ, 0xc0, !PT ;  /* 0x800fffff0a0a7812 */ /* 0x000fe200078ec0ff */
[----:B------:R-:W-:Y:S01]  /*0de0*/  IMAD.MOV.U32 R12, RZ, RZ, R6 ;  /* 0x000000ffff0c7224 */ /* 0x000fe200078e0006 */
[----:B------:R-:W-:Y:S02]  /*0df0*/  SHF.R.U32.HI R6, RZ, 0x14, R7 ;  /* 0x00000014ff067819 */ /* 0x000fe40000011607 */
[----:B------:R-:W-:Y:S02]  /*0e00*/  LOP3.LUT R13, R10, 0x3ff00000, RZ, 0xfc, !PT ;  /* 0x3ff000000a0d7812 */ /* 0x000fe400078efcff */
[----:B------:R-:W-:Y:S01]  /*0e10*/  @!P0 LEA.HI R6, R9, 0xffffffca, RZ, 0xc ;  /* 0xffffffca09068811 */ /* 0x000fe200078f60ff */
[----:B------:R-:W-:Y:S01]  /*0e20*/  IMAD.MOV.U32 R9, RZ, RZ, 0x43300000 ;  /* 0x43300000ff097424 */ /* 0x000fe200078e00ff */
[----:B------:R-:W-:Y:S02]  /*0e30*/  ISETP.GE.U32.AND P1, PT, R13, 0x3ff6a09f, PT ;  /* 0x3ff6a09f0d00780c */ /* 0x000fe40003f26070 */
[----:B------:R-:W-:-:S11]  /*0e40*/  IADD3 R8, PT, PT, R6, -0x3ff, RZ ;  /* 0xfffffc0106087810 */ /* 0x000fd60007ffe0ff */
[----:B------:R-:W-:Y:S02]  /*0e50*/  @P1 VIADD R11, R13, 0xfff00000 ;  /* 0xfff000000d0b1836 */ /* 0x000fe40000000000 */
[----:B------:R-:W-:Y:S02]  /*0e60*/  @P1 VIADD R8, R6, 0xfffffc02 ;  /* 0xfffffc0206081836 */ /* 0x000fe40000000000 */
[----:B------:R-:W-:-:S03]  /*0e70*/  @P1 IMAD.MOV.U32 R13, RZ, RZ, R11 ;  /* 0x000000ffff0d1224 */ /* 0x000fc600078e000b */
[----:B------:R-:W-:-:S03]  /*0e80*/  LOP3.LUT R8, R8, 0x80000000, RZ, 0x3c, !PT ;  /* 0x8000000008087812 */ /* 0x000fc600078e3cff */
        /* <DEDUP_REMOVED lines=24> */
[----:B------:R-:W-:-:S05]  /*1010*/  DMUL R14, R14, R22 ;  /* 0x000000160e0e7228 */ /* 0x000fca0000000000 */
[----:B------:R-:W-:Y:S01]  /*1020*/  DFMA R16, R18, R16, UR4 ;  /* 0x0000000412107e2b */ /* 0x000fe20008000010 */
[----:B------:R-:W-:Y:S01]  /*1030*/  UMOV UR4, 0x99999dfb ;  /* 0x99999dfb00047882 */ /* 0x000fe20000000000 */
[----:B------:R-:W-:-:S06]  /*1040*/  UMOV UR5, 0x3f899999 ;  /* 0x3f89999900057882 */ /* 0x000fcc0000000000 */
[----:B------:R-:W-:Y:S01]  /*1050*/  DFMA R20, R18, R16, UR4 ;  /* 0x0000000412147e2b */ /* 0x000fe20008000010 */
[----:B------:R-:W-:Y:S01]  /*1060*/  UMOV UR4, 0x55555555 ;  /* 0x5555555500047882 */ /* 0x000fe20000000000 */
[----:B------:R-:W-:Y:S01]  /*1070*/  UMOV UR5, 0x3fb55555 ;  /* 0x3fb5555500057882 */ /* 0x000fe20000000000 */
[----:B------:R-:W-:-:S05]  /*1080*/  DMUL R16, R10, R10 ;  /* 0x0000000a0a107228 */ /* 0x000fca0000000000 */
[----:B------:R-:W-:-:S03]  /*1090*/  DFMA R12, R18, R20, UR4 ;  /* 0x00000004120c7e2b */ /* 0x000fc60008000014 */
[----:B------:R-:W-:-:S05]  /*10a0*/  DFMA R24, R10, R10, -R16 ;  /* 0x0000000a0a18722b */ /* 0x000fca0000000810 */
[----:B------:R-:W-:Y:S01]  /*10b0*/  DADD R22, -R12, UR4 ;  /* 0x000000040c167e29 */ /* 0x000fe20008000100 */
[----:B------:R-:W-:Y:S01]  /*10c0*/  UMOV UR4, 0xb9e7b0 ;  /* 0x00b9e7b000047882 */ /* 0x000fe20000000000 */
[----:B------:R-:W-:-:S06]  /*10d0*/  UMOV UR5, 0x3c46a4cb ;  /* 0x3c46a4cb00057882 */ /* 0x000fcc0000000000 */
[----:B------:R-:W-:Y:S02]  /*10e0*/  DFMA R18, R18, R20, R22 ;  /* 0x000000141212722b */ /* 0x000fe40000000016 */
[----:B------:R-:W-:Y:S01]  /*10f0*/  DMUL R20, R10, R16 ;  /* 0x000000100a147228 */ /* 0x000fe20000000000 */
[----:B------:R-:W-:Y:S02]  /*1100*/  VIADD R23, R15, 0x100000 ;  /* 0x001000000f177836 */ /* 0x000fe40000000000 */
[----:B------:R-:W-:-:S03]  /*1110*/  IMAD.MOV.U32 R22, RZ, RZ, R14 ;  /* 0x000000ffff167224 */ /* 0x000fc600078e000e */
[----:B------:R-:W-:Y:S01]  /*1120*/  DADD R18, R18, -UR4 ;  /* 0x8000000412127e29 */ /* 0x000fe20008000000 */
[----:B------:R-:W-:Y:S01]  /*1130*/  UMOV UR4, 0x80000000 ;  /* 0x8000000000047882 */ /* 0x000fe20000000000 */
[----:B------:R-:W-:Y:S01]  /*1140*/  UMOV UR5, 0x43300000 ;  /* 0x4330000000057882 */ /* 0x000fe20000000000 */
[C---:B------:R-:W-:Y:S02]  /*1150*/  DFMA R22, R10.reuse, R22, R24 ;  /* 0x000000160a16722b */ /* 0x040fe40000000018 */
[----:B------:R-:W-:Y:S02]  /*1160*/  DFMA R24, R10, R16, -R20 ;  /* 0x000000100a18722b */ /* 0x000fe40000000814 */
[----:B------:R-:W-:Y:S01]  /*1170*/  DADD R8, R8, -UR4 ;  /* 0x8000000408087e29 */ /* 0x000fe20008000000 */
[----:B------:R-:W-:Y:S01]  /*1180*/  UMOV UR4, 0xfefa39ef ;  /* 0xfefa39ef00047882 */ /* 0x000fe20000000000 */
[----:B------:R-:W-:-:S04]  /*1190*/  UMOV UR5, 0x3fe62e42 ;  /* 0x3fe62e4200057882 */ /* 0x000fc80000000000 */
        /* <DEDUP_REMOVED lines=15> */
[----:B------:R-:W-:-:S08]  /*1290*/  DADD R10, R12, R10 ;  /* 0x000000000c0a7229 */ /* 0x000fd0000000000a */
[----:B------:R-:W-:-:S08]  /*12a0*/  DADD R10, R14, R10 ;  /* 0x000000000e0a7229 */ /* 0x000fd0000000000a */
[----:B------:R-:W-:-:S08]  /*12b0*/  DADD R12, R16, R10 ;  /* 0x00000000100c7229 */ /* 0x000fd0000000000a */
[--C-:B------:R-:W-:Y:S02]  /*12c0*/  DFMA R6, R8, UR4, R12.reuse ;  /* 0x0000000408067c2b */ /* 0x100fe4000800000c */
[----:B------:R-:W-:-:S06]  /*12d0*/  DADD R16, R16, -R12 ;  /* 0x0000000010107229 */ /* 0x000fcc000000080c */
[----:B------:R-:W-:Y:S02]  /*12e0*/  DFMA R14, R8, -UR4, R6 ;  /* 0x80000004080e7c2b */ /* 0x000fe40008000006 */
[----:B------:R-:W-:-:S06]  /*12f0*/  DADD R16, R10, R16 ;  /* 0x000000000a107229 */ /* 0x000fcc0000000010 */
        /* <DEDUP_REMOVED lines=9> */
[----:B------:R-:W-:Y:S02]  /*1390*/  IMAD.MOV.U32 R10, RZ, RZ, 0x652b82fe ;  /* 0x652b82feff0a7424 */ /* 0x000fe400078e00ff */
[----:B------:R-:W-:-:S05]  /*13a0*/  IMAD.MOV.U32 R11, RZ, RZ, 0x3ff71547 ;  /* 0x3ff71547ff0b7424 */ /* 0x000fca00078e00ff */
        /* <DEDUP_REMOVED lines=11> */
[----:B------:R-:W-:Y:S01]  /*1460*/  MOV R16, 0xfca213ea ;  /* 0xfca213ea00107802 */ /* 0x000fe20000000f00 */
[----:B------:R-:W-:Y:S01]  /*1470*/  IMAD.MOV.U32 R17, RZ, RZ, 0x3e928af3 ;  /* 0x3e928af3ff117424 */ /* 0x000fe200078e00ff */
[----:B------:R-:W-:-:S05]  /*1480*/  UMOV UR5, 0x3e5ade15 ;  /* 0x3e5ade1500057882 */ /* 0x000fca0000000000 */
        /* <DEDUP_REMOVED lines=27> */
[----:B------:R-:W-:Y:S02]  /*1640*/  IMAD R7, R10, 0x100000, R15 ;  /* 0x001000000a077824 */ /* 0x000fe400078e020f */
[----:B------:R-:W-:Y:S01]  /*1650*/  IMAD.MOV.U32 R6, RZ, RZ, R14 ;  /* 0x000000ffff067224 */ /* 0x000fe200078e000e */
[----:B------:R-:W-:Y:S06]  /*1660*/  @!P0 BRA `(.L_x_17) ;  /* 0x0000000000308947 */ /* 0x000fec0003800000 */
[----:B------:R-:W-:Y:S01]  /*1670*/  FSETP.GEU.AND P1, PT, |R9|, 4.2275390625, PT ;  /* 0x408748000900780b */ /* 0x000fe20003f2e200 */
[C---:B------:R-:W-:Y:S02]  /*1680*/  DADD R16, R8.reuse, +INF ;  /* 0x7ff0000008107429 */ /* 0x040fe40000000000 */
[----:B------:R-:W-:-:S08]  /*1690*/  DSETP.GEU.AND P0, PT, R8, RZ, PT ;  /* 0x000000ff0800722a */ /* 0x000fd00003f0e000 */
[----:B------:R-:W-:Y:S02]  /*16a0*/  FSEL R7, R17, RZ, P0 ;  /* 0x000000ff11077208 */ /* 0x000fe40000000000 */
[----:B------:R-:W-:-:S04]  /*16b0*/  @!P1 LEA.HI R6, R10, R10, RZ, 0x1 ;  /* 0x0000000a0a069211 */ /* 0x000fc800078f08ff */
[----:B------:R-:W-:Y:S02]  /*16c0*/  @!P1 SHF.R.S32.HI R9, RZ, 0x1, R6 ;  /* 0x00000001ff099819 */ /* 0x000fe40000011406 */
[----:B------:R-:W-:Y:S02]  /*16d0*/  FSEL R6, R16, RZ, P0 ;  /* 0x000000ff10067208 */ /* 0x000fe40000000000 */
[----:B------:R-:W-:Y:S01]  /*16e0*/  @!P1 LEA R15, R9, R15, 0x14 ;  /* 0x0000000f090f9211 */ /* 0x000fe200078ea0ff */
[----:B------:R-:W-:-:S05]  /*16f0*/  @!P1 IMAD.IADD R8, R10, 0x1, -R9 ;  /* 0x000000010a089824 */ /* 0x000fca00078e0a09 */
[----:B------:R-:W-:Y:S01]  /*1700*/  @!P1 LEA R9, R8, 0x3ff00000, 0x14 ;  /* 0x3ff0000008099811 */ /* 0x000fe200078ea0ff */
[----:B------:R-:W-:-:S06]  /*1710*/  @!P1 IMAD.MOV.U32 R8, RZ, RZ, RZ ;  /* 0x000000ffff089224 */ /* 0x000fcc00078e00ff */
[----:B------:R-:W-:-:S11]  /*1720*/  @!P1 DMUL R6, R14, R8 ;  /* 0x000000080e069228 */ /* 0x000fd60000000000 */
.L_x_17:
[----:B------:R-:W-:Y:S02]  /*1730*/  DFMA R12, R12, R6, R6 ;  /* 0x000000060c0c722b */ /* 0x000fe40000000006 */
[----:B------:R-:W-:-:S08]  /*1740*/  DSETP.NEU.AND P0, PT, |R6|, +INF , PT ;  /* 0x7ff000000600742a */ /* 0x000fd00003f0d200 */
[----:B------:R-:W-:Y:S01]  /*1750*/  FSEL R8, R6, R12, !P0 ;  /* 0x0000000c06087208 */ /* 0x000fe20004000000 */
[----:B------:R-:W-:Y:S01]  /*1760*/  IMAD.MOV.U32 R6, RZ, RZ, R0 ;  /* 0x000000ffff067224 */ /* 0x000fe200078e0000 */
[----:B------:R-:W-:Y:S01]  /*1770*/  FSEL R9, R7, R13, !P0 ;  /* 0x0000000d07097208 */ /* 0x000fe20004000000 */
[----:B------:R-:W-:-:S04]  /*1780*/  IMAD.MOV.U32 R7, RZ, RZ, 0x0 ;  /* 0x00000000ff077424 */ /* 0x000fc800078e00ff */
[----:B------:R-:W-:Y:S05]  /*1790*/  RET.REL.NODEC R6 `(_Z10INITIALIZEidPdS_S_S_) ;  /* 0xffffffe806187950 */ /* 0x000fea0003c3ffff */
.L_x_18:
        /* <DEDUP_REMOVED lines=14> */
.L_x_20:


//--------------------- .nv.shared._Z5DAXPYidPdS_ --------------------------
	.section	.nv.shared._Z5DAXPYidPdS_,"aw",@nobits
	.sectionflags	@""
	.align	16
	.zero		1024


//--------------------- .nv.shared.reserved.0     --------------------------
	.section	.nv.shared.reserved.0,"aw",@nobits
	.weak		__nv_reservedSMEM_offset_0_alias
	.size		__nv_reservedSMEM_offset_0_alias, 0, 64
	.other		__nv_reservedSMEM_offset_0_alias,@"STO_CUDA_RESERVED_SHARED STV_DEFAULT"
__nv_reservedSMEM_offset_0_alias:
	.zero		0
	.zero		64


//--------------------- .nv.shared._Z9LAPLACIANiddPdS_ --------------------------
	.section	.nv.shared._Z9LAPLACIANiddPdS_,"aw",@nobits
	.sectionflags	@""
	.align	16
	.zero		1024


//--------------------- .nv.shared._Z10INITIALIZEidPdS_S_S_ --------------------------
	.section	.nv.shared._Z10INITIALIZEidPdS_S_S_,"aw",@nobits
	.sectionflags	@""
	.align	16
	.zero		1024


//--------------------- .nv.constant0._Z5DAXPYidPdS_ --------------------------
	.section	.nv.constant0._Z5DAXPYidPdS_,"a",@progbits
	.sectionflags	@""
	.align	4
.nv.constant0._Z5DAXPYidPdS_:
	.zero		928


//--------------------- .nv.constant0._Z9LAPLACIANiddPdS_ --------------------------
	.section	.nv.constant0._Z9LAPLACIANiddPdS_,"a",@progbits
	.sectionflags	@""
	.align	4
.nv.constant0._Z9LAPLACIANiddPdS_:
	.zero		936


//--------------------- .nv.constant0._Z10INITIALIZEidPdS_S_S_ --------------------------
	.section	.nv.constant0._Z10INITIALIZEidPdS_S_S_,"a",@progbits
	.sectionflags	@""
	.align	4
.nv.constant0._Z10INITIALIZEidPdS_S_S_:
	.zero		944


//--------------------- SYMBOLS --------------------------

	.type		.nv.reservedSmem.offset0,@object
	.size		.nv.reservedSmem.offset0,0x4
	.type		.nv.reservedSmem.cap,@object
	.size		.nv.reservedSmem.cap,0x4
